// auto-generated by cutlass_sweep.conv — config: {"arch": "sm_90", "cluster_m": 2, "cluster_n": 1, "conv_kind": "fprop", "dtype": "bf16", "ndim": 3, "tile_k": 64, "tile_m": 64, "tile_n": 128}
#include "cutlass/cutlass.h"
#include "cute/tensor.hpp"
#include "cutlass/kernel_hardware_info.hpp"
#include "cutlass/conv/convolution.h"
#include "cutlass/conv/dispatch_policy.hpp"
#include "cutlass/conv/collective/collective_builder.hpp"
#include "cutlass/conv/kernel/conv_universal.hpp"
#include "cutlass/conv/device/conv_universal_adapter.hpp"
#include "cutlass/epilogue/collective/collective_builder.hpp"

using namespace cute;
using Elem = cutlass::bfloat16_t;
using Acc  = float;
using LayoutAB = cutlass::layout::TensorNDHWC;
using LayoutC  = cutlass::layout::TensorNDHWC;
constexpr auto ConvOp = cutlass::conv::Operator::kFprop;
using TileShape    = Shape<_64, _128, Shape<_64>>;
using ClusterShape = Shape<_2, _1, _1>;

using CollectiveEpilogue = typename cutlass::epilogue::collective::CollectiveBuilder<
    cutlass::arch::Sm90, cutlass::arch::OpClassTensorOp,
    TileShape, ClusterShape,
    cutlass::epilogue::collective::EpilogueTileAuto,
    Acc, Acc,
    Elem, LayoutC, 128 / cutlass::sizeof_bits<Elem>::value,
    Elem, LayoutC, 128 / cutlass::sizeof_bits<Elem>::value,
    cutlass::epilogue::collective::EpilogueScheduleAuto
  >::CollectiveOp;

using CollectiveMainloop = typename cutlass::conv::collective::CollectiveBuilder<
    cutlass::arch::Sm90, cutlass::arch::OpClassTensorOp, ConvOp,
    Elem, LayoutAB, 128 / cutlass::sizeof_bits<Elem>::value,
    Elem, LayoutAB, 128 / cutlass::sizeof_bits<Elem>::value,
    Acc,
    TileShape, ClusterShape,
    cutlass::conv::collective::StageCountAutoCarveout<
        static_cast<int>(sizeof(typename CollectiveEpilogue::SharedStorage))>,
    cutlass::conv::collective::KernelScheduleAuto
  >::CollectiveOp;

using ProblemShape = cutlass::conv::ConvProblemShape<
    ConvOp, CollectiveMainloop::DispatchPolicy::NumSpatialDimensions>;
using ConvKernel = cutlass::conv::kernel::ConvUniversal<
    ProblemShape, CollectiveMainloop, CollectiveEpilogue>;
using Conv = cutlass::conv::device::ConvUniversalAdapter<ConvKernel>;

auto* _anchor = &cutlass::device_kernel<ConvKernel>;


// ===== COMPILED SASS (sm_90a) =====

	.target	sm_90a

	.elftype	@"ET_EXEC"


//--------------------- .note.nv.tkinfo           --------------------------
	.section	.note.nv.tkinfo,"",@"SHT_NOTE"
	.sectionflags	@"SHF_NOTE_NV_TKINFO"
	.tkinfo
        /*0018*/ 	.word	0x00000002
        /*0030*/ 	.string	""
        /*0030*/ 	.string	"ptxas"
        /*0030*/ 	.string	"Cuda compilation tools, release 13.0, V13.0.88"
        /*0030*/ 	.string	"Build cuda_13.0.r13.0/compiler.36424714_0"
        /*0030*/ 	.string	"-arch sm_90a -m 64 "



//--------------------- .note.nv.cuinfo           --------------------------
	.section	.note.nv.cuinfo,"",@"SHT_NOTE"
	.sectionflags	@"SHF_NOTE_NV_CUINFO"
        /*0018*/ 	.short	0x0002
        /*001a*/ 	.short	0x005a
        /*001c*/ 	.short	0x0082
	.zero		2


//--------------------- .nv.info                  --------------------------
	.section	.nv.info,"",@"SHT_CUDA_INFO"
	.align	4


	//----- nvinfo : EIATTR_REGCOUNT
	.align		4
        /*0000*/ 	.byte	0x04, 0x2f
        /*0002*/ 	.short	(.L_12 - .L_11)
	.align		4
.L_11:
        /*0004*/ 	.word	index@(_ZN7cutlass13device_kernelINS_4conv6kernel13ConvUniversalINS1_16ConvProblemShapeILNS1_8OperatorE0ELi3EEENS1_10collective14CollectiveConvINS1_46MainloopSm90TmaGmmaWarpSpecializedImplicitGemmILS5_0ELi9ELi3EN4cute5tupleIJNSA_1CILi2EEENSC_ILi1EEESE_EEENS1_36KernelImplicitTmaWarpSpecializedSm90ELi1EEENSB_IJNSC_ILi64EEENSC_ILi128EEENSB_IJSI_EEEEEENS_10bfloat16_tESM_NSA_8TiledMMAINSA_8MMA_AtomIJNSA_4SM904GMMA28MMA_64x128x16_F32BF16BF16_SSILNSQ_5MajorE0ELSS_0ELNSQ_7ScaleInE1ELST_1EEEEEENSA_6LayoutINSB_IJSE_SE_SE_EEENSB_IJNSC_ILi0EEESY_SY_EEEEENSB_IJNSA_10UnderscoreES11_S11_EEEEENS7_6detail26Sm90ImplicitGemmTileTraitsINSA_20SM90_TMA_LOAD_IM2COLENSA_14ComposedLayoutINSA_7SwizzleILi3ELi4ELi3EEENSA_18smem_ptr_flag_bitsILi16EEENSW_INSB_IJNSB_IJNSC_ILi8EEES1C_EEENSB_IJSI_SE_EEENSB_IJSE_NSC_ILi9EEEEEEEEENSB_IJNSB_IJSI_NSC_ILi512EEEEEENSB_IJSE_SY_EEENSB_IJSY_NSC_ILi4096EEEEEEEEEEEEEvEENS15_INSA_23SM90_TMA_LOAD_MULTICASTENS17_IS19_S1B_NSW_INSB_IJNSB_IJS1C_NSC_ILi16EEEEEES1E_S1G_EEENSB_IJS1J_S1K_NSB_IJSY_NSC_ILi8192EEEEEEEEEEEEEvEEEENS_8epilogue10collective6detail29Sm90TmaWarpSpecializedAdapterINS23_15DefaultEpilogueISM_NSB_IJNSB_IJllllEEESE_SY_EEES28_NS22_6thread17LinearCombinationISM_Li1EffLNS29_9ScaleType4KindE0ELNS_15FloatRoundStyleE2ESM_EENS_4gemm15EpilogueDefaultEEEEEvvEEEEvNT_6ParamsE)
        /*0008*/ 	.word	0x0000005a


	//----- nvinfo : EIATTR_FRAME_SIZE
	.align		4
.L_12:
        /*000c*/ 	.byte	0x04, 0x11
        /*000e*/ 	.short	(.L_14 - .L_13)
	.align		4
.L_13:
        /*0010*/ 	.word	index@(_ZN7cutlass13device_kernelINS_4conv6kernel13ConvUniversalINS1_16ConvProblemShapeILNS1_8OperatorE0ELi3EEENS1_10collective14CollectiveConvINS1_46MainloopSm90TmaGmmaWarpSpecializedImplicitGemmILS5_0ELi9ELi3EN4cute5tupleIJNSA_1CILi2EEENSC_ILi1EEESE_EEENS1_36KernelImplicitTmaWarpSpecializedSm90ELi1EEENSB_IJNSC_ILi64EEENSC_ILi128EEENSB_IJSI_EEEEEENS_10bfloat16_tESM_NSA_8TiledMMAINSA_8MMA_AtomIJNSA_4SM904GMMA28MMA_64x128x16_F32BF16BF16_SSILNSQ_5MajorE0ELSS_0ELNSQ_7ScaleInE1ELST_1EEEEEENSA_6LayoutINSB_IJSE_SE_SE_EEENSB_IJNSC_ILi0EEESY_SY_EEEEENSB_IJNSA_10UnderscoreES11_S11_EEEEENS7_6detail26Sm90ImplicitGemmTileTraitsINSA_20SM90_TMA_LOAD_IM2COLENSA_14ComposedLayoutINSA_7SwizzleILi3ELi4ELi3EEENSA_18smem_ptr_flag_bitsILi16EEENSW_INSB_IJNSB_IJNSC_ILi8EEES1C_EEENSB_IJSI_SE_EEENSB_IJSE_NSC_ILi9EEEEEEEEENSB_IJNSB_IJSI_NSC_ILi512EEEEEENSB_IJSE_SY_EEENSB_IJSY_NSC_ILi4096EEEEEEEEEEEEEvEENS15_INSA_23SM90_TMA_LOAD_MULTICASTENS17_IS19_S1B_NSW_INSB_IJNSB_IJS1C_NSC_ILi16EEEEEES1E_S1G_EEENSB_IJS1J_S1K_NSB_IJSY_NSC_ILi8192EEEEEEEEEEEEEvEEEENS_8epilogue10collective6detail29Sm90TmaWarpSpecializedAdapterINS23_15DefaultEpilogueISM_NSB_IJNSB_IJllllEEESE_SY_EEES28_NS22_6thread17LinearCombinationISM_Li1EffLNS29_9ScaleType4KindE0ELNS_15FloatRoundStyleE2ESM_EENS_4gemm15EpilogueDefaultEEEEEvvEEEEvNT_6ParamsE)
        /*0014*/ 	.word	0x00000000


	//----- nvinfo : EIATTR_MIN_STACK_SIZE
	.align		4
.L_14:
        /*0018*/ 	.byte	0x04, 0x12
        /*001a*/ 	.short	(.L_16 - .L_15)
	.align		4
.L_15:
        /*001c*/ 	.word	index@(_ZN7cutlass13device_kernelINS_4conv6kernel13ConvUniversalINS1_16ConvProblemShapeILNS1_8OperatorE0ELi3EEENS1_10collective14CollectiveConvINS1_46MainloopSm90TmaGmmaWarpSpecializedImplicitGemmILS5_0ELi9ELi3EN4cute5tupleIJNSA_1CILi2EEENSC_ILi1EEESE_EEENS1_36KernelImplicitTmaWarpSpecializedSm90ELi1EEENSB_IJNSC_ILi64EEENSC_ILi128EEENSB_IJSI_EEEEEENS_10bfloat16_tESM_NSA_8TiledMMAINSA_8MMA_AtomIJNSA_4SM904GMMA28MMA_64x128x16_F32BF16BF16_SSILNSQ_5MajorE0ELSS_0ELNSQ_7ScaleInE1ELST_1EEEEEENSA_6LayoutINSB_IJSE_SE_SE_EEENSB_IJNSC_ILi0EEESY_SY_EEEEENSB_IJNSA_10UnderscoreES11_S11_EEEEENS7_6detail26Sm90ImplicitGemmTileTraitsINSA_20SM90_TMA_LOAD_IM2COLENSA_14ComposedLayoutINSA_7SwizzleILi3ELi4ELi3EEENSA_18smem_ptr_flag_bitsILi16EEENSW_INSB_IJNSB_IJNSC_ILi8EEES1C_EEENSB_IJSI_SE_EEENSB_IJSE_NSC_ILi9EEEEEEEEENSB_IJNSB_IJSI_NSC_ILi512EEEEEENSB_IJSE_SY_EEENSB_IJSY_NSC_ILi4096EEEEEEEEEEEEEvEENS15_INSA_23SM90_TMA_LOAD_MULTICASTENS17_IS19_S1B_NSW_INSB_IJNSB_IJS1C_NSC_ILi16EEEEEES1E_S1G_EEENSB_IJS1J_S1K_NSB_IJSY_NSC_ILi8192EEEEEEEEEEEEEvEEEENS_8epilogue10collective6detail29Sm90TmaWarpSpecializedAdapterINS23_15DefaultEpilogueISM_NSB_IJNSB_IJllllEEESE_SY_EEES28_NS22_6thread17LinearCombinationISM_Li1EffLNS29_9ScaleType4KindE0ELNS_15FloatRoundStyleE2ESM_EENS_4gemm15EpilogueDefaultEEEEEvvEEEEvNT_6ParamsE)
        /*0020*/ 	.word	0x00000000
.L_16:


//--------------------- .nv.compat                --------------------------
	.section	.nv.compat,"",@"SHT_CUDA_COMPAT_INFO"
	.align	4
        /*0000*/ 	.byte	0x02, 0x09, 0x01, 0x00, 0x02, 0x02, 0x04, 0x00, 0x02, 0x05, 0x05, 0x00, 0x03, 0x07, 0x01, 0x01
        /*0010*/ 	.byte	0x02, 0x03, 0x01, 0x00, 0x02, 0x06, 0x01, 0x00, 0x04, 0x0b, 0x08, 0x00, 0x00, 0x00, 0x00, 0x00
        /*0020*/ 	.byte	0x00, 0x00, 0x00, 0x00


//--------------------- .nv.info._ZN7cutlass13device_kernelINS_4conv6kernel13ConvUniversalINS1_16ConvProblemShapeILNS1_8OperatorE0ELi3EEENS1_10collective14CollectiveConvINS1_46MainloopSm90TmaGmmaWarpSpecializedImplicitGemmILS5_0ELi9ELi3EN4cute5tupleIJNSA_1CILi2EEENSC_ILi1EEESE_EEENS1_36KernelImplicitTmaWarpSpecializedSm90ELi1EEENSB_IJNSC_ILi64EEENSC_ILi128EEENSB_IJSI_EEEEEENS_10bfloat16_tESM_NSA_8TiledMMAINSA_8MMA_AtomIJNSA_4SM904GMMA28MMA_64x128x16_F32BF16BF16_SSILNSQ_5MajorE0ELSS_0ELNSQ_7ScaleInE1ELST_1EEEEEENSA_6LayoutINSB_IJSE_SE_SE_EEENSB_IJNSC_ILi0EEESY_SY_EEEEENSB_IJNSA_10UnderscoreES11_S11_EEEEENS7_6detail26Sm90ImplicitGemmTileTraitsINSA_20SM90_TMA_LOAD_IM2COLENSA_14ComposedLayoutINSA_7SwizzleILi3ELi4ELi3EEENSA_18smem_ptr_flag_bitsILi16EEENSW_INSB_IJNSB_IJNSC_ILi8EEES1C_EEENSB_IJSI_SE_EEENSB_IJSE_NSC_ILi9EEEEEEEEENSB_IJNSB_IJSI_NSC_ILi512EEEEEENSB_IJSE_SY_EEENSB_IJSY_NSC_ILi4096EEEEEEEEEEEEEvEENS15_INSA_23SM90_TMA_LOAD_MULTICASTENS17_IS19_S1B_NSW_INSB_IJNSB_IJS1C_NSC_ILi16EEEEEES1E_S1G_EEENSB_IJS1J_S1K_NSB_IJSY_NSC_ILi8192EEEEEEEEEEEEEvEEEENS_8epilogue10collective6detail29Sm90TmaWarpSpecializedAdapterINS23_15DefaultEpilogueISM_NSB_IJNSB_IJllllEEESE_SY_EEES28_NS22_6thread17LinearCombinationISM_Li1EffLNS29_9ScaleType4KindE0ELNS_15FloatRoundStyleE2ESM_EENS_4gemm15EpilogueDefaultEEEEEvvEEEEvNT_6ParamsE --------------------------
	.section	.nv.info._ZN7cutlass13device_kernelINS_4conv6kernel13ConvUniversalINS1_16ConvProblemShapeILNS1_8OperatorE0ELi3EEENS1_10collective14CollectiveConvINS1_46MainloopSm90TmaGmmaWarpSpecializedImplicitGemmILS5_0ELi9ELi3EN4cute5tupleIJNSA_1CILi2EEENSC_ILi1EEESE_EEENS1_36KernelImplicitTmaWarpSpecializedSm90ELi1EEENSB_IJNSC_ILi64EEENSC_ILi128EEENSB_IJSI_EEEEEENS_10bfloat16_tESM_NSA_8TiledMMAINSA_8MMA_AtomIJNSA_4SM904GMMA28MMA_64x128x16_F32BF16BF16_SSILNSQ_5MajorE0ELSS_0ELNSQ_7ScaleInE1ELST_1EEEEEENSA_6LayoutINSB_IJSE_SE_SE_EEENSB_IJNSC_ILi0EEESY_SY_EEEEENSB_IJNSA_10UnderscoreES11_S11_EEEEENS7_6detail26Sm90ImplicitGemmTileTraitsINSA_20SM90_TMA_LOAD_IM2COLENSA_14ComposedLayoutINSA_7SwizzleILi3ELi4ELi3EEENSA_18smem_ptr_flag_bitsILi16EEENSW_INSB_IJNSB_IJNSC_ILi8EEES1C_EEENSB_IJSI_SE_EEENSB_IJSE_NSC_ILi9EEEEEEEEENSB_IJNSB_IJSI_NSC_ILi512EEEEEENSB_IJSE_SY_EEENSB_IJSY_NSC_ILi4096EEEEEEEEEEEEEvEENS15_INSA_23SM90_TMA_LOAD_MULTICASTENS17_IS19_S1B_NSW_INSB_IJNSB_IJS1C_NSC_ILi16EEEEEES1E_S1G_EEENSB_IJS1J_S1K_NSB_IJSY_NSC_ILi8192EEEEEEEEEEEEEvEEEENS_8epilogue10collective6detail29Sm90TmaWarpSpecializedAdapterINS23_15DefaultEpilogueISM_NSB_IJNSB_IJllllEEESE_SY_EEES28_NS22_6thread17LinearCombinationISM_Li1EffLNS29_9ScaleType4KindE0ELNS_15FloatRoundStyleE2ESM_EENS_4gemm15EpilogueDefaultEEEEEvvEEEEvNT_6ParamsE,"",@"SHT_CUDA_INFO"
	.sectionflags	@""
	.align	4


	//----- nvinfo : EIATTR_CUDA_API_VERSION
	.align		4
        /*0000*/ 	.byte	0x04, 0x37
        /*0002*/ 	.short	(.L_18 - .L_17)
.L_17:
        /*0004*/ 	.word	0x00000082


	//----- nvinfo : EIATTR_KPARAM_INFO
	.align		4
.L_18:
        /*0008*/ 	.byte	0x04, 0x17
        /*000a*/ 	.short	(.L_20 - .L_19)
.L_19:
        /*000c*/ 	.word	0x00000000
        /*0010*/ 	.short	0x0000
        /*0012*/ 	.short	0x0070
        /*0014*/ 	.byte	0x00, 0xf0, 0x01, 0x10


	//----- nvinfo : EIATTR_SPARSE_MMA_MASK
	.align		4
.L_20:
        /*0018*/ 	.byte	0x03, 0x50
        /*001a*/ 	.short	0x0000


	//----- nvinfo : EIATTR_MAXREG_COUNT
	.align		4
        /*001c*/ 	.byte	0x03, 0x1b
        /*001e*/ 	.short	0x00ff


	//----- nvinfo : EIATTR_NUM_BARRIERS
	.align		4
        /*0020*/ 	.byte	0x02, 0x4c
        /*0022*/ 	.byte	0x01
	.zero		1


	//----- nvinfo : EIATTR_MERCURY_ISA_VERSION
	.align		4
        /*0024*/ 	.byte	0x03, 0x5f
        /*0026*/ 	.short	0x0101


	//----- nvinfo : EIATTR_COOP_GROUP_MASK_REGIDS
	.align		4
        /*0028*/ 	.byte	0x04, 0x29
        /*002a*/ 	.short	(.L_22 - .L_21)


	//   ....[0]....
.L_21:
        /*002c*/ 	.word	0xffffffff


	//   ....[1]....
        /*0030*/ 	.word	0xffffffff


	//   ....[2]....
        /*0034*/ 	.word	0xffffffff


	//   ....[3]....
        /*0038*/ 	.word	0xffffffff


	//----- nvinfo : EIATTR_COOP_GROUP_INSTR_OFFSETS
	.align		4
.L_22:
        /*003c*/ 	.byte	0x04, 0x28
        /*003e*/ 	.short	(.L_24 - .L_23)


	//   ....[0]....
.L_23:
        /*0040*/ 	.word	0x00000070


	//   ....[1]....
        /*0044*/ 	.word	0x00000080


	//   ....[2]....
        /*0048*/ 	.word	0x00000140


	//   ....[3]....
        /*004c*/ 	.word	0x00000770


	//----- nvinfo : EIATTR_MBARRIER_INSTR_OFFSETS
	.align		4
.L_24:
        /*0050*/ 	.byte	0x04, 0x39
        /*0052*/ 	.short	(.L_26 - .L_25)


	//   ....[0]....
.L_25:
        /*0054*/ 	.word	0x00000310
        /*0058*/ 	.word	0x000000ff
        /*005c*/ 	.word	0x00036000
        /*0060*/ 	.short	0x0100
        /*0062*/ 	.byte	0x08
	.zero		1


	//   ....[1]....
        /*0064*/ 	.word	0x00000320
        /*0068*/ 	.word	0x000000ff
        /*006c*/ 	.word	0x00036048
        /*0070*/ 	.short	0x0100
        /*0072*/ 	.byte	0x08
	.zero		1


	//   ....[2]....
        /*0074*/ 	.word	0x00000330
        /*0078*/ 	.word	0x000000ff
        /*007c*/ 	.word	0x00036008
        /*0080*/ 	.short	0x0100
        /*0082*/ 	.byte	0x08
	.zero		1


	//   ....[3]....
        /*0084*/ 	.word	0x00000340
        /*0088*/ 	.word	0x000000ff
        /*008c*/ 	.word	0x00036050
        /*0090*/ 	.short	0x0100
        /*0092*/ 	.byte	0x08
	.zero		1


	//   ....[4]....
        /*0094*/ 	.word	0x00000350
        /*0098*/ 	.word	0x000000ff
        /*009c*/ 	.word	0x00036010
        /*00a0*/ 	.short	0x0100
        /*00a2*/ 	.byte	0x08
	.zero		1


	//   ....[5]....
        /*00a4*/ 	.word	0x00000360
        /*00a8*/ 	.word	0x000000ff
        /*00ac*/ 	.word	0x00036058
        /*00b0*/ 	.short	0x0100
        /*00b2*/ 	.byte	0x08
	.zero		1


	//   ....[6]....
        /*00b4*/ 	.word	0x00000370
        /*00b8*/ 	.word	0x000000ff
        /*00bc*/ 	.word	0x00036018
        /*00c0*/ 	.short	0x0100
        /*00c2*/ 	.byte	0x08
	.zero		1


	//   ....[7]....
        /*00c4*/ 	.word	0x00000380
        /*00c8*/ 	.word	0x000000ff
        /*00cc*/ 	.word	0x00036060
        /*00d0*/ 	.short	0x0100
        /*00d2*/ 	.byte	0x08
	.zero		1


	//   ....[8]....
        /*00d4*/ 	.word	0x00000390
        /*00d8*/ 	.word	0x000000ff
        /*00dc*/ 	.word	0x00036020
        /*00e0*/ 	.short	0x0100
        /*00e2*/ 	.byte	0x08
	.zero		1


	//   ....[9]....
        /*00e4*/ 	.word	0x000003a0
        /*00e8*/ 	.word	0x000000ff
        /*00ec*/ 	.word	0x00036068
        /*00f0*/ 	.short	0x0100
        /*00f2*/ 	.byte	0x08
	.zero		1


	//   ....[10]....
        /*00f4*/ 	.word	0x000003b0
        /*00f8*/ 	.word	0x000000ff
        /*00fc*/ 	.word	0x00036028
        /*0100*/ 	.short	0x0100
        /*0102*/ 	.byte	0x08
	.zero		1


	//   ....[11]....
        /*0104*/ 	.word	0x000003c0
        /*0108*/ 	.word	0x000000ff
        /*010c*/ 	.word	0x00036070
        /*0110*/ 	.short	0x0100
        /*0112*/ 	.byte	0x08
	.zero		1


	//   ....[12]....
        /*0114*/ 	.word	0x000003d0
        /*0118*/ 	.word	0x000000ff
        /*011c*/ 	.word	0x00036030
        /*0120*/ 	.short	0x0100
        /*0122*/ 	.byte	0x08
	.zero		1


	//   ....[13]....
        /*0124*/ 	.word	0x000003e0
        /*0128*/ 	.word	0x000000ff
        /*012c*/ 	.word	0x00036078
        /*0130*/ 	.short	0x0100
        /*0132*/ 	.byte	0x08
	.zero		1


	//   ....[14]....
        /*0134*/ 	.word	0x000003f0
        /*0138*/ 	.word	0x000000ff
        /*013c*/ 	.word	0x00036038
        /*0140*/ 	.short	0x0100
        /*0142*/ 	.byte	0x08
	.zero		1


	//   ....[15]....
        /*0144*/ 	.word	0x00000400
        /*0148*/ 	.word	0x000000ff
        /*014c*/ 	.word	0x00036080
        /*0150*/ 	.short	0x0100
        /*0152*/ 	.byte	0x08
	.zero		1


	//   ....[16]....
        /*0154*/ 	.word	0x00000410
        /*0158*/ 	.word	0x000000ff
        /*015c*/ 	.word	0x00036040
        /*0160*/ 	.short	0x0100
        /*0162*/ 	.byte	0x08
	.zero		1


	//   ....[17]....
        /*0164*/ 	.word	0x00000420
        /*0168*/ 	.word	0x000000ff
        /*016c*/ 	.word	0x00036088
        /*0170*/ 	.short	0x0100
        /*0172*/ 	.byte	0x08
	.zero		1


	//   ....[18]....
        /*0174*/ 	.word	0x00000de0
        /*0178*/ 	.word	0x00000008
        /*017c*/ 	.word	0x00036000
        /*0180*/ 	.short	0x010a
        /*0182*/ 	.byte	0x3f
	.zero		1


	//   ....[19]....
        /*0184*/ 	.word	0x00001180
        /*0188*/ 	.word	0x0000000b
        /*018c*/ 	.word	0x00036000
        /*0190*/ 	.short	0x010a
        /*0192*/ 	.byte	0x3f
	.zero		1


	//   ....[20]....
        /*0194*/ 	.word	0x000013a0
        /*0198*/ 	.word	0x0000000a
        /*019c*/ 	.word	0x00000000
        /*01a0*/ 	.short	0x0101
        /*01a2*/ 	.byte	0x3f
	.zero		1


	//   ....[21]....
        /*01a4*/ 	.word	0x000015e0
        /*01a8*/ 	.word	0x00000004
        /*01ac*/ 	.word	0x00000000
        /*01b0*/ 	.short	0x0101
        /*01b2*/ 	.byte	0x3f
	.zero		1


	//   ....[22]....
        /*01b4*/ 	.word	0x00006140
        /*01b8*/ 	.word	0x0000000f
        /*01bc*/ 	.word	0x00036048
        /*01c0*/ 	.short	0x010a
        /*01c2*/ 	.byte	0x3f
	.zero		1


	//   ....[23]....
        /*01c4*/ 	.word	0x00006950
        /*01c8*/ 	.word	0x00000002
        /*01cc*/ 	.word	0x00000000
        /*01d0*/ 	.short	0x010a
        /*01d2*/ 	.byte	0x3f
	.zero		1


	//   ....[24]....
        /*01d4*/ 	.word	0x00006a00
        /*01d8*/ 	.word	0x00000000
        /*01dc*/ 	.word	0x00000000
        /*01e0*/ 	.short	0x010a
        /*01e2*/ 	.byte	0x3f
	.zero		1


	//   ....[25]....
        /*01e4*/ 	.word	0x00006ab0
        /*01e8*/ 	.word	0x00000000
        /*01ec*/ 	.word	0x00000000
        /*01f0*/ 	.short	0x010a
        /*01f2*/ 	.byte	0x3f
	.zero		1


	//   ....[26]....
        /*01f4*/ 	.word	0x00006b60
        /*01f8*/ 	.word	0x00000000
        /*01fc*/ 	.word	0x00000000
        /*0200*/ 	.short	0x010a
        /*0202*/ 	.byte	0x3f
	.zero		1


	//   ....[27]....
        /*0204*/ 	.word	0x00006c10
        /*0208*/ 	.word	0x00000000
        /*020c*/ 	.word	0x00000000
        /*0210*/ 	.short	0x010a
        /*0212*/ 	.byte	0x3f
	.zero		1


	//   ....[28]....
        /*0214*/ 	.word	0x00006cc0
        /*0218*/ 	.word	0x00000000
        /*021c*/ 	.word	0x00000000
        /*0220*/ 	.short	0x010a
        /*0222*/ 	.byte	0x3f
	.zero		1


	//   ....[29]....
        /*0224*/ 	.word	0x00006d70
        /*0228*/ 	.word	0x00000000
        /*022c*/ 	.word	0x00000000
        /*0230*/ 	.short	0x010a
        /*0232*/ 	.byte	0x3f
	.zero		1


	//   ....[30]....
        /*0234*/ 	.word	0x00006e20
        /*0238*/ 	.word	0x00000000
        /*023c*/ 	.word	0x00000000
        /*0240*/ 	.short	0x010a
        /*0242*/ 	.byte	0x3f
	.zero		1


	//   ....[31]....
        /*0244*/ 	.word	0x00006ed0
        /*0248*/ 	.word	0x00000006
        /*024c*/ 	.word	0x00000000
        /*0250*/ 	.short	0x010a
        /*0252*/ 	.byte	0x3f
	.zero		1


	//----- nvinfo : EIATTR_NUM_MBARRIERS
	.align		4
.L_26:
        /*0254*/ 	.byte	0x03, 0x38
        /*0256*/ 	.short	0x0012


	//----- nvinfo : EIATTR_EXIT_INSTR_OFFSETS
	.align		4
        /*0258*/ 	.byte	0x04, 0x1c
        /*025a*/ 	.short	(.L_28 - .L_27)


	//   ....[0]....
.L_27:
        /*025c*/ 	.word	0x00000b10


	//   ....[1]....
        /*0260*/ 	.word	0x00001740


	//   ....[2]....
        /*0264*/ 	.word	0x00004880


	//   ....[3]....
        /*0268*/ 	.word	0x000048b0


	//   ....[4]....
        /*026c*/ 	.word	0x00005f20


	//   ....[5]....
        /*0270*/ 	.word	0x00005f50


	//   ....[6]....
        /*0274*/ 	.word	0x00005f70


	//   ....[7]....
        /*0278*/ 	.word	0x00006840


	//   ....[8]....
        /*027c*/ 	.word	0x00006f00


	//----- nvinfo : EIATTR_MAX_THREADS
	.align		4
.L_28:
        /*0280*/ 	.byte	0x04, 0x05
        /*0282*/ 	.short	(.L_30 - .L_29)
.L_29:
        /*0284*/ 	.word	0x00000100
        /*0288*/ 	.word	0x00000001
        /*028c*/ 	.word	0x00000001


	//----- nvinfo : EIATTR_CRS_STACK_SIZE
	.align		4
.L_30:
        /*0290*/ 	.byte	0x04, 0x1e
        /*0292*/ 	.short	(.L_32 - .L_31)
.L_31:
        /*0294*/ 	.word	0x00000000


	//----- nvinfo : EIATTR_CBANK_PARAM_SIZE
	.align		4
.L_32:
        /*0298*/ 	.byte	0x03, 0x19
        /*029a*/ 	.short	0x0470


	//----- nvinfo : EIATTR_PARAM_CBANK
	.align		4
        /*029c*/ 	.byte	0x04, 0x0a
        /*029e*/ 	.short	(.L_34 - .L_33)
	.align		4
.L_33:
        /*02a0*/ 	.word	index@(.nv.constant0._ZN7cutlass13device_kernelINS_4conv6kernel13ConvUniversalINS1_16ConvProblemShapeILNS1_8OperatorE0ELi3EEENS1_10collective14CollectiveConvINS1_46MainloopSm90TmaGmmaWarpSpecializedImplicitGemmILS5_0ELi9ELi3EN4cute5tupleIJNSA_1CILi2EEENSC_ILi1EEESE_EEENS1_36KernelImplicitTmaWarpSpecializedSm90ELi1EEENSB_IJNSC_ILi64EEENSC_ILi128EEENSB_IJSI_EEEEEENS_10bfloat16_tESM_NSA_8TiledMMAINSA_8MMA_AtomIJNSA_4SM904GMMA28MMA_64x128x16_F32BF16BF16_SSILNSQ_5MajorE0ELSS_0ELNSQ_7ScaleInE1ELST_1EEEEEENSA_6LayoutINSB_IJSE_SE_SE_EEENSB_IJNSC_ILi0EEESY_SY_EEEEENSB_IJNSA_10UnderscoreES11_S11_EEEEENS7_6detail26Sm90ImplicitGemmTileTraitsINSA_20SM90_TMA_LOAD_IM2COLENSA_14ComposedLayoutINSA_7SwizzleILi3ELi4ELi3EEENSA_18smem_ptr_flag_bitsILi16EEENSW_INSB_IJNSB_IJNSC_ILi8EEES1C_EEENSB_IJSI_SE_EEENSB_IJSE_NSC_ILi9EEEEEEEEENSB_IJNSB_IJSI_NSC_ILi512EEEEEENSB_IJSE_SY_EEENSB_IJSY_NSC_ILi4096EEEEEEEEEEEEEvEENS15_INSA_23SM90_TMA_LOAD_MULTICASTENS17_IS19_S1B_NSW_INSB_IJNSB_IJS1C_NSC_ILi16EEEEEES1E_S1G_EEENSB_IJS1J_S1K_NSB_IJSY_NSC_ILi8192EEEEEEEEEEEEEvEEEENS_8epilogue10collective6detail29Sm90TmaWarpSpecializedAdapterINS23_15DefaultEpilogueISM_NSB_IJNSB_IJllllEEESE_SY_EEES28_NS22_6thread17LinearCombinationISM_Li1EffLNS29_9ScaleType4KindE0ELNS_15FloatRoundStyleE2ESM_EENS_4gemm15EpilogueDefaultEEEEEvvEEEEvNT_6ParamsE)
        /*02a4*/ 	.short	0x0210
        /*02a6*/ 	.short	0x0470


	//----- nvinfo : EIATTR_SW_WAR
	.align		4
.L_34:
        /*02a8*/ 	.byte	0x04, 0x36
        /*02aa*/ 	.short	(.L_36 - .L_35)
.L_35:
        /*02ac*/ 	.word	0x00000008
.L_36:


//--------------------- .nv.callgraph             --------------------------
	.section	.nv.callgraph,"",@"SHT_CUDA_CALLGRAPH"
	.align	4
	.sectionentsize	8
	.align		4
        /*0000*/ 	.word	0x00000000
	.align		4
        /*0004*/ 	.word	0xffffffff
	.align		4
        /*0008*/ 	.word	0x00000000
	.align		4
        /*000c*/ 	.word	0xfffffffe
	.align		4
        /*0010*/ 	.word	0x00000000
	.align		4
        /*0014*/ 	.word	0xfffffffd
	.align		4
        /*0018*/ 	.word	0x00000000
	.align		4
        /*001c*/ 	.word	0xfffffffc


//--------------------- .nv.constant4             --------------------------
	.section	.nv.constant4,"a",@progbits
	.align	8
	.align		8
.nv.constant4:
        /*0000*/ 	.dword	_ZN39_INTERNAL_a8b73f9a_4_k_cu_c8bb456b_29504cuda3std3__45__cpo5beginE
	.align		8
        /*0008*/ 	.dword	_ZN39_INTERNAL_a8b73f9a_4_k_cu_c8bb456b_29504cuda3std3__45__cpo3endE
	.align		8
        /*0010*/ 	.dword	_ZN39_INTERNAL_a8b73f9a_4_k_cu_c8bb456b_29504cuda3std3__45__cpo6cbeginE
	.align		8
        /*0018*/ 	.dword	_ZN39_INTERNAL_a8b73f9a_4_k_cu_c8bb456b_29504cuda3std3__45__cpo4cendE
	.align		8
        /*0020*/ 	.dword	_ZN39_INTERNAL_a8b73f9a_4_k_cu_c8bb456b_29504cuda3std3__441_GLOBAL__N__a8b73f9a_4_k_cu_c8bb456b_29506ignoreE
	.align		8
        /*0028*/ 	.dword	_ZN39_INTERNAL_a8b73f9a_4_k_cu_c8bb456b_29504cuda3std3__419piecewise_constructE
	.align		8
        /*0030*/ 	.dword	_ZN39_INTERNAL_a8b73f9a_4_k_cu_c8bb456b_29504cuda3std3__48in_placeE
	.align		8
        /*0038*/ 	.dword	_ZN39_INTERNAL_a8b73f9a_4_k_cu_c8bb456b_29504cuda3std6ranges3__45__cpo4swapE
	.align		8
        /*0040*/ 	.dword	_ZN39_INTERNAL_a8b73f9a_4_k_cu_c8bb456b_29504cuda3std6ranges3__45__cpo9iter_moveE
	.align		8
        /*0048*/ 	.dword	_ZN39_INTERNAL_a8b73f9a_4_k_cu_c8bb456b_29504cute7productE
	.align		8
        /*0050*/ 	.dword	_ZN39_INTERNAL_a8b73f9a_4_k_cu_c8bb456b_29504cute1_E


//--------------------- .text._ZN7cutlass13device_kernelINS_4conv6kernel13ConvUniversalINS1_16ConvProblemShapeILNS1_8OperatorE0ELi3EEENS1_10collective14CollectiveConvINS1_46MainloopSm90TmaGmmaWarpSpecializedImplicitGemmILS5_0ELi9ELi3EN4cute5tupleIJNSA_1CILi2EEENSC_ILi1EEESE_EEENS1_36KernelImplicitTmaWarpSpecializedSm90ELi1EEENSB_IJNSC_ILi64EEENSC_ILi128EEENSB_IJSI_EEEEEENS_10bfloat16_tESM_NSA_8TiledMMAINSA_8MMA_AtomIJNSA_4SM904GMMA28MMA_64x128x16_F32BF16BF16_SSILNSQ_5MajorE0ELSS_0ELNSQ_7ScaleInE1ELST_1EEEEEENSA_6LayoutINSB_IJSE_SE_SE_EEENSB_IJNSC_ILi0EEESY_SY_EEEEENSB_IJNSA_10UnderscoreES11_S11_EEEEENS7_6detail26Sm90ImplicitGemmTileTraitsINSA_20SM90_TMA_LOAD_IM2COLENSA_14ComposedLayoutINSA_7SwizzleILi3ELi4ELi3EEENSA_18smem_ptr_flag_bitsILi16EEENSW_INSB_IJNSB_IJNSC_ILi8EEES1C_EEENSB_IJSI_SE_EEENSB_IJSE_NSC_ILi9EEEEEEEEENSB_IJNSB_IJSI_NSC_ILi512EEEEEENSB_IJSE_SY_EEENSB_IJSY_NSC_ILi4096EEEEEEEEEEEEEvEENS15_INSA_23SM90_TMA_LOAD_MULTICASTENS17_IS19_S1B_NSW_INSB_IJNSB_IJS1C_NSC_ILi16EEEEEES1E_S1G_EEENSB_IJS1J_S1K_NSB_IJSY_NSC_ILi8192EEEEEEEEEEEEEvEEEENS_8epilogue10collective6detail29Sm90TmaWarpSpecializedAdapterINS23_15DefaultEpilogueISM_NSB_IJNSB_IJllllEEESE_SY_EEES28_NS22_6thread17LinearCombinationISM_Li1EffLNS29_9ScaleType4KindE0ELNS_15FloatRoundStyleE2ESM_EENS_4gemm15EpilogueDefaultEEEEEvvEEEEvNT_6ParamsE --------------------------
	.section	.text._ZN7cutlass13device_kernelINS_4conv6kernel13ConvUniversalINS1_16ConvProblemShapeILNS1_8OperatorE0ELi3EEENS1_10collective14CollectiveConvINS1_46MainloopSm90TmaGmmaWarpSpecializedImplicitGemmILS5_0ELi9ELi3EN4cute5tupleIJNSA_1CILi2EEENSC_ILi1EEESE_EEENS1_36KernelImplicitTmaWarpSpecializedSm90ELi1EEENSB_IJNSC_ILi64EEENSC_ILi128EEENSB_IJSI_EEEEEENS_10bfloat16_tESM_NSA_8TiledMMAINSA_8MMA_AtomIJNSA_4SM904GMMA28MMA_64x128x16_F32BF16BF16_SSILNSQ_5MajorE0ELSS_0ELNSQ_7ScaleInE1ELST_1EEEEEENSA_6LayoutINSB_IJSE_SE_SE_EEENSB_IJNSC_ILi0EEESY_SY_EEEEENSB_IJNSA_10UnderscoreES11_S11_EEEEENS7_6detail26Sm90ImplicitGemmTileTraitsINSA_20SM90_TMA_LOAD_IM2COLENSA_14ComposedLayoutINSA_7SwizzleILi3ELi4ELi3EEENSA_18smem_ptr_flag_bitsILi16EEENSW_INSB_IJNSB_IJNSC_ILi8EEES1C_EEENSB_IJSI_SE_EEENSB_IJSE_NSC_ILi9EEEEEEEEENSB_IJNSB_IJSI_NSC_ILi512EEEEEENSB_IJSE_SY_EEENSB_IJSY_NSC_ILi4096EEEEEEEEEEEEEvEENS15_INSA_23SM90_TMA_LOAD_MULTICASTENS17_IS19_S1B_NSW_INSB_IJNSB_IJS1C_NSC_ILi16EEEEEES1E_S1G_EEENSB_IJS1J_S1K_NSB_IJSY_NSC_ILi8192EEEEEEEEEEEEEvEEEENS_8epilogue10collective6detail29Sm90TmaWarpSpecializedAdapterINS23_15DefaultEpilogueISM_NSB_IJNSB_IJllllEEESE_SY_EEES28_NS22_6thread17LinearCombinationISM_Li1EffLNS29_9ScaleType4KindE0ELNS_15FloatRoundStyleE2ESM_EENS_4gemm15EpilogueDefaultEEEEEvvEEEEvNT_6ParamsE,"ax",@progbits
	.align	128
.text._ZN7cutlass13device_kernelINS_4conv6kernel13ConvUniversalINS1_16ConvProblemShapeILNS1_8OperatorE0ELi3EEENS1_10collective14CollectiveConvINS1_46MainloopSm90TmaGmmaWarpSpecializedImplicitGemmILS5_0ELi9ELi3EN4cute5tupleIJNSA_1CILi2EEENSC_ILi1EEESE_EEENS1_36KernelImplicitTmaWarpSpecializedSm90ELi1EEENSB_IJNSC_ILi64EEENSC_ILi128EEENSB_IJSI_EEEEEENS_10bfloat16_tESM_NSA_8TiledMMAINSA_8MMA_AtomIJNSA_4SM904GMMA28MMA_64x128x16_F32BF16BF16_SSILNSQ_5MajorE0ELSS_0ELNSQ_7ScaleInE1ELST_1EEEEEENSA_6LayoutINSB_IJSE_SE_SE_EEENSB_IJNSC_ILi0EEESY_SY_EEEEENSB_IJNSA_10UnderscoreES11_S11_EEEEENS7_6detail26Sm90ImplicitGemmTileTraitsINSA_20SM90_TMA_LOAD_IM2COLENSA_14ComposedLayoutINSA_7SwizzleILi3ELi4ELi3EEENSA_18smem_ptr_flag_bitsILi16EEENSW_INSB_IJNSB_IJNSC_ILi8EEES1C_EEENSB_IJSI_SE_EEENSB_IJSE_NSC_ILi9EEEEEEEEENSB_IJNSB_IJSI_NSC_ILi512EEEEEENSB_IJSE_SY_EEENSB_IJSY_NSC_ILi4096EEEEEEEEEEEEEvEENS15_INSA_23SM90_TMA_LOAD_MULTICASTENS17_IS19_S1B_NSW_INSB_IJNSB_IJS1C_NSC_ILi16EEEEEES1E_S1G_EEENSB_IJS1J_S1K_NSB_IJSY_NSC_ILi8192EEEEEEEEEEEEEvEEEENS_8epilogue10collective6detail29Sm90TmaWarpSpecializedAdapterINS23_15DefaultEpilogueISM_NSB_IJNSB_IJllllEEESE_SY_EEES28_NS22_6thread17LinearCombinationISM_Li1EffLNS29_9ScaleType4KindE0ELNS_15FloatRoundStyleE2ESM_EENS_4gemm15EpilogueDefaultEEEEEvvEEEEvNT_6ParamsE:
        .type           _ZN7cutlass13device_kernelINS_4conv6kernel13ConvUniversalINS1_16ConvProblemShapeILNS1_8OperatorE0ELi3EEENS1_10collective14CollectiveConvINS1_46MainloopSm90TmaGmmaWarpSpecializedImplicitGemmILS5_0ELi9ELi3EN4cute5tupleIJNSA_1CILi2EEENSC_ILi1EEESE_EEENS1_36KernelImplicitTmaWarpSpecializedSm90ELi1EEENSB_IJNSC_ILi64EEENSC_ILi128EEENSB_IJSI_EEEEEENS_10bfloat16_tESM_NSA_8TiledMMAINSA_8MMA_AtomIJNSA_4SM904GMMA28MMA_64x128x16_F32BF16BF16_SSILNSQ_5MajorE0ELSS_0ELNSQ_7ScaleInE1ELST_1EEEEEENSA_6LayoutINSB_IJSE_SE_SE_EEENSB_IJNSC_ILi0EEESY_SY_EEEEENSB_IJNSA_10UnderscoreES11_S11_EEEEENS7_6detail26Sm90ImplicitGemmTileTraitsINSA_20SM90_TMA_LOAD_IM2COLENSA_14ComposedLayoutINSA_7SwizzleILi3ELi4ELi3EEENSA_18smem_ptr_flag_bitsILi16EEENSW_INSB_IJNSB_IJNSC_ILi8EEES1C_EEENSB_IJSI_SE_EEENSB_IJSE_NSC_ILi9EEEEEEEEENSB_IJNSB_IJSI_NSC_ILi512EEEEEENSB_IJSE_SY_EEENSB_IJSY_NSC_ILi4096EEEEEEEEEEEEEvEENS15_INSA_23SM90_TMA_LOAD_MULTICASTENS17_IS19_S1B_NSW_INSB_IJNSB_IJS1C_NSC_ILi16EEEEEES1E_S1G_EEENSB_IJS1J_S1K_NSB_IJSY_NSC_ILi8192EEEEEEEEEEEEEvEEEENS_8epilogue10collective6detail29Sm90TmaWarpSpecializedAdapterINS23_15DefaultEpilogueISM_NSB_IJNSB_IJllllEEESE_SY_EEES28_NS22_6thread17LinearCombinationISM_Li1EffLNS29_9ScaleType4KindE0ELNS_15FloatRoundStyleE2ESM_EENS_4gemm15EpilogueDefaultEEEEEvvEEEEvNT_6ParamsE,@function
        .size           _ZN7cutlass13device_kernelINS_4conv6kernel13ConvUniversalINS1_16ConvProblemShapeILNS1_8OperatorE0ELi3EEENS1_10collective14CollectiveConvINS1_46MainloopSm90TmaGmmaWarpSpecializedImplicitGemmILS5_0ELi9ELi3EN4cute5tupleIJNSA_1CILi2EEENSC_ILi1EEESE_EEENS1_36KernelImplicitTmaWarpSpecializedSm90ELi1EEENSB_IJNSC_ILi64EEENSC_ILi128EEENSB_IJSI_EEEEEENS_10bfloat16_tESM_NSA_8TiledMMAINSA_8MMA_AtomIJNSA_4SM904GMMA28MMA_64x128x16_F32BF16BF16_SSILNSQ_5MajorE0ELSS_0ELNSQ_7ScaleInE1ELST_1EEEEEENSA_6LayoutINSB_IJSE_SE_SE_EEENSB_IJNSC_ILi0EEESY_SY_EEEEENSB_IJNSA_10UnderscoreES11_S11_EEEEENS7_6detail26Sm90ImplicitGemmTileTraitsINSA_20SM90_TMA_LOAD_IM2COLENSA_14ComposedLayoutINSA_7SwizzleILi3ELi4ELi3EEENSA_18smem_ptr_flag_bitsILi16EEENSW_INSB_IJNSB_IJNSC_ILi8EEES1C_EEENSB_IJSI_SE_EEENSB_IJSE_NSC_ILi9EEEEEEEEENSB_IJNSB_IJSI_NSC_ILi512EEEEEENSB_IJSE_SY_EEENSB_IJSY_NSC_ILi4096EEEEEEEEEEEEEvEENS15_INSA_23SM90_TMA_LOAD_MULTICASTENS17_IS19_S1B_NSW_INSB_IJNSB_IJS1C_NSC_ILi16EEEEEES1E_S1G_EEENSB_IJS1J_S1K_NSB_IJSY_NSC_ILi8192EEEEEEEEEEEEEvEEEENS_8epilogue10collective6detail29Sm90TmaWarpSpecializedAdapterINS23_15DefaultEpilogueISM_NSB_IJNSB_IJllllEEESE_SY_EEES28_NS22_6thread17LinearCombinationISM_Li1EffLNS29_9ScaleType4KindE0ELNS_15FloatRoundStyleE2ESM_EENS_4gemm15EpilogueDefaultEEEEEvvEEEEvNT_6ParamsE,(.L_x_169 - _ZN7cutlass13device_kernelINS_4conv6kernel13ConvUniversalINS1_16ConvProblemShapeILNS1_8OperatorE0ELi3EEENS1_10collective14CollectiveConvINS1_46MainloopSm90TmaGmmaWarpSpecializedImplicitGemmILS5_0ELi9ELi3EN4cute5tupleIJNSA_1CILi2EEENSC_ILi1EEESE_EEENS1_36KernelImplicitTmaWarpSpecializedSm90ELi1EEENSB_IJNSC_ILi64EEENSC_ILi128EEENSB_IJSI_EEEEEENS_10bfloat16_tESM_NSA_8TiledMMAINSA_8MMA_AtomIJNSA_4SM904GMMA28MMA_64x128x16_F32BF16BF16_SSILNSQ_5MajorE0ELSS_0ELNSQ_7ScaleInE1ELST_1EEEEEENSA_6LayoutINSB_IJSE_SE_SE_EEENSB_IJNSC_ILi0EEESY_SY_EEEEENSB_IJNSA_10UnderscoreES11_S11_EEEEENS7_6detail26Sm90ImplicitGemmTileTraitsINSA_20SM90_TMA_LOAD_IM2COLENSA_14ComposedLayoutINSA_7SwizzleILi3ELi4ELi3EEENSA_18smem_ptr_flag_bitsILi16EEENSW_INSB_IJNSB_IJNSC_ILi8EEES1C_EEENSB_IJSI_SE_EEENSB_IJSE_NSC_ILi9EEEEEEEEENSB_IJNSB_IJSI_NSC_ILi512EEEEEENSB_IJSE_SY_EEENSB_IJSY_NSC_ILi4096EEEEEEEEEEEEEvEENS15_INSA_23SM90_TMA_LOAD_MULTICASTENS17_IS19_S1B_NSW_INSB_IJNSB_IJS1C_NSC_ILi16EEEEEES1E_S1G_EEENSB_IJS1J_S1K_NSB_IJSY_NSC_ILi8192EEEEEEEEEEEEEvEEEENS_8epilogue10collective6detail29Sm90TmaWarpSpecializedAdapterINS23_15DefaultEpilogueISM_NSB_IJNSB_IJllllEEESE_SY_EEES28_NS22_6thread17LinearCombinationISM_Li1EffLNS29_9ScaleType4KindE0ELNS_15FloatRoundStyleE2ESM_EENS_4gemm15EpilogueDefaultEEEEEvvEEEEvNT_6ParamsE)
        .other          _ZN7cutlass13device_kernelINS_4conv6kernel13ConvUniversalINS1_16ConvProblemShapeILNS1_8OperatorE0ELi3EEENS1_10collective14CollectiveConvINS1_46MainloopSm90TmaGmmaWarpSpecializedImplicitGemmILS5_0ELi9ELi3EN4cute5tupleIJNSA_1CILi2EEENSC_ILi1EEESE_EEENS1_36KernelImplicitTmaWarpSpecializedSm90ELi1EEENSB_IJNSC_ILi64EEENSC_ILi128EEENSB_IJSI_EEEEEENS_10bfloat16_tESM_NSA_8TiledMMAINSA_8MMA_AtomIJNSA_4SM904GMMA28MMA_64x128x16_F32BF16BF16_SSILNSQ_5MajorE0ELSS_0ELNSQ_7ScaleInE1ELST_1EEEEEENSA_6LayoutINSB_IJSE_SE_SE_EEENSB_IJNSC_ILi0EEESY_SY_EEEEENSB_IJNSA_10UnderscoreES11_S11_EEEEENS7_6detail26Sm90ImplicitGemmTileTraitsINSA_20SM90_TMA_LOAD_IM2COLENSA_14ComposedLayoutINSA_7SwizzleILi3ELi4ELi3EEENSA_18smem_ptr_flag_bitsILi16EEENSW_INSB_IJNSB_IJNSC_ILi8EEES1C_EEENSB_IJSI_SE_EEENSB_IJSE_NSC_ILi9EEEEEEEEENSB_IJNSB_IJSI_NSC_ILi512EEEEEENSB_IJSE_SY_EEENSB_IJSY_NSC_ILi4096EEEEEEEEEEEEEvEENS15_INSA_23SM90_TMA_LOAD_MULTICASTENS17_IS19_S1B_NSW_INSB_IJNSB_IJS1C_NSC_ILi16EEEEEES1E_S1G_EEENSB_IJS1J_S1K_NSB_IJSY_NSC_ILi8192EEEEEEEEEEEEEvEEEENS_8epilogue10collective6detail29Sm90TmaWarpSpecializedAdapterINS23_15DefaultEpilogueISM_NSB_IJNSB_IJllllEEESE_SY_EEES28_NS22_6thread17LinearCombinationISM_Li1EffLNS29_9ScaleType4KindE0ELNS_15FloatRoundStyleE2ESM_EENS_4gemm15EpilogueDefaultEEEEEvvEEEEvNT_6ParamsE,@"STO_CUDA_ENTRY STV_DEFAULT"
_ZN7cutlass13device_kernelINS_4conv6kernel13ConvUniversalINS1_16ConvProblemShapeILNS1_8OperatorE0ELi3EEENS1_10collective14CollectiveConvINS1_46MainloopSm90TmaGmmaWarpSpecializedImplicitGemmILS5_0ELi9ELi3EN4cute5tupleIJNSA_1CILi2EEENSC_ILi1EEESE_EEENS1_36KernelImplicitTmaWarpSpecializedSm90ELi1EEENSB_IJNSC_ILi64EEENSC_ILi128EEENSB_IJSI_EEEEEENS_10bfloat16_tESM_NSA_8TiledMMAINSA_8MMA_AtomIJNSA_4SM904GMMA28MMA_64x128x16_F32BF16BF16_SSILNSQ_5MajorE0ELSS_0ELNSQ_7ScaleInE1ELST_1EEEEEENSA_6LayoutINSB_IJSE_SE_SE_EEENSB_IJNSC_ILi0EEESY_SY_EEEEENSB_IJNSA_10UnderscoreES11_S11_EEEEENS7_6detail26Sm90ImplicitGemmTileTraitsINSA_20SM90_TMA_LOAD_IM2COLENSA_14ComposedLayoutINSA_7SwizzleILi3ELi4ELi3EEENSA_18smem_ptr_flag_bitsILi16EEENSW_INSB_IJNSB_IJNSC_ILi8EEES1C_EEENSB_IJSI_SE_EEENSB_IJSE_NSC_ILi9EEEEEEEEENSB_IJNSB_IJSI_NSC_ILi512EEEEEENSB_IJSE_SY_EEENSB_IJSY_NSC_ILi4096EEEEEEEEEEEEEvEENS15_INSA_23SM90_TMA_LOAD_MULTICASTENS17_IS19_S1B_NSW_INSB_IJNSB_IJS1C_NSC_ILi16EEEEEES1E_S1G_EEENSB_IJS1J_S1K_NSB_IJSY_NSC_ILi8192EEEEEEEEEEEEEvEEEENS_8epilogue10collective6detail29Sm90TmaWarpSpecializedAdapterINS23_15DefaultEpilogueISM_NSB_IJNSB_IJllllEEESE_SY_EEES28_NS22_6thread17LinearCombinationISM_Li1EffLNS29_9ScaleType4KindE0ELNS_15FloatRoundStyleE2ESM_EENS_4gemm15EpilogueDefaultEEEEEvvEEEEvNT_6ParamsE:
[----:B------:R-:W-:Y:S01]  /*0000*/  LDC R1, c[0x0][0x28] ;  /* 0x00000a00ff017b82 */ /* 0x000fe20000000800 */
[----:B------:R-:W0:Y:S01]  /*0010*/  S2R R10, SR_TID.X ;  /* 0x00000000000a7919 */ /* 0x000e220000002100 */
[----:B------:R-:W-:Y:S01]  /*0020*/  ELECT P0, URZ, PT ;  /* 0x00000000003f782f */ /* 0x000fe20003800000 */
[----:B------:R-:W-:Y:S01]  /*0030*/  BSSY B0, `(.L_x_0) ;  /* 0x0000010000007945 */ /* 0x000fe20003800000 */
[----:B------:R-:W1:Y:S01]  /*0040*/  S2R R11, SR_CTAID.X ;  /* 0x00000000000b7919 */ /* 0x000e620000002500 */
[--C-:B0-----:R-:W-:Y:S02]  /*0050*/  SHF.R.U32.HI R0, RZ, 0x5, R10.reuse ;  /* 0x00000005ff007819 */ /* 0x101fe4000001160a */
[----:B------:R-:W-:-:S03]  /*0060*/  SHF.R.U32.HI R3, RZ, 0x7, R10 ;  /* 0x00000007ff037819 */ /* 0x000fc6000001160a */
[----:B------:R-:W0:Y:S04]  /*0070*/  SHFL.IDX PT, R2, R0, RZ, 0x1f ;  /* 0x00001fff00027589 */ /* 0x000e2800000e0000 */
[----:B------:R2:W3:Y:S01]  /*0080*/  SHFL.IDX PT, R9, R3, RZ, 0x1f ;  /* 0x00001fff03097589 */ /* 0x0004e200000e0000 */
[----:B0-----:R-:W-:-:S13]  /*0090*/  ISETP.NE.OR P0, PT, R2, RZ, !P0 ;  /* 0x000000ff0200720c */ /* 0x001fda0004705670 */
[----:B-123--:R-:W-:Y:S05]  /*00a0*/  @P0 BRA `(.L_x_1) ;  /* 0x0000000000200947 */ /* 0x00efea0003800000 */
[----:B------:R-:W-:Y:S02]  /*00b0*/  ULDC.64 UR4, c[0x0][0x198] ;  /* 0x0000660000047ab9 */ /* 0x000fe40000000a00 */
[----:B------:R-:W-:Y:S02]  /*00c0*/  UIADD3 UR6, UP0, UR4, 0xf0, URZ ;  /* 0x000000f004067890 */ /* 0x000fe4000ff1e03f */
[----:B------:R-:W-:Y:S02]  /*00d0*/  UIADD3 UR4, UP1, UR4, 0x270, URZ ;  /* 0x0000027004047890 */ /* 0x000fe4000ff3e03f */
[----:B------:R-:W-:Y:S02]  /*00e0*/  UIADD3.X UR7, URZ, UR5, URZ, UP0, !UPT ;  /* 0x000000053f077290 */ /* 0x000fe400087fe43f */
[----:B------:R-:W-:-:S07]  /*00f0*/  UIADD3.X UR5, URZ, UR5, URZ, UP1, !UPT ;  /* 0x000000053f057290 */ /* 0x000fce0008ffe43f */
[----:B------:R0:W-:Y:S02]  /*0100*/  UTMACCTL.PF [UR6] ;  /* 0x00000000060079b9 */ /* 0x0001e40008040000 */
[----:B------:R0:W-:Y:S02]  /*0110*/  UTMACCTL.PF [UR4] ;  /* 0x00000000040079b9 */ /* 0x0001e40008040000 */
[----:B0-----:R-:W-:Y:S01]  /*0120*/  NOP ;  /* 0x0000000000007918 */ /* 0x001fe20000000000 */
.L_x_1:
[----:B------:R-:W-:Y:S05]  /*0130*/  BSYNC B0 ;  /* 0x0000000000007941 */ /* 0x000fea0003800000 */
.L_x_0:
[----:B------:R-:W0:Y:S01]  /*0140*/  SHFL.IDX PT, R0, R0, RZ, 0x1f ;  /* 0x00001fff00007589 */ /* 0x000e2200000e0000 */
[----:B------:R-:W-:Y:S02]  /*0150*/  SHF.R.S32.HI R3, RZ, 0x1f, R10 ;  /* 0x0000001fff037819 */ /* 0x000fe4000001140a */
[----:B------:R-:W-:Y:S01]  /*0160*/  I2FP.F32.U32 R6, R11 ;  /* 0x0000000b00067245 */ /* 0x000fe20000201000 */
[----:B------:R-:W1:Y:S01]  /*0170*/  S2R R13, SR_CTAID.Y ;  /* 0x00000000000d7919 */ /* 0x000e620000002600 */
[----:B------:R-:W-:-:S04]  /*0180*/  LEA.HI R3, R3, R10, RZ, 0x7 ;  /* 0x0000000a03037211 */ /* 0x000fc800078f38ff */
[----:B------:R-:W-:-:S05]  /*0190*/  LOP3.LUT R3, R3, 0xffffff80, RZ, 0xc0, !PT ;  /* 0xffffff8003037812 */ /* 0x000fca00078ec0ff */
[----:B------:R-:W-:-:S05]  /*01a0*/  IMAD.IADD R12, R10, 0x1, -R3 ;  /* 0x000000010a0c7824 */ /* 0x000fca00078e0a03 */
[----:B------:R-:W-:-:S04]  /*01b0*/  SHF.R.S32.HI R3, RZ, 0x1f, R12 ;  /* 0x0000001fff037819 */ /* 0x000fc8000001140c */
[----:B------:R-:W-:Y:S02]  /*01c0*/  LEA.HI R3, R3, R12, RZ, 0x3 ;  /* 0x0000000c03037211 */ /* 0x000fe400078f18ff */
[----:B0-----:R-:W-:Y:S02]  /*01d0*/  ISETP.NE.AND P0, PT, R0, RZ, PT ;  /* 0x000000ff0000720c */ /* 0x001fe40003f05270 */
[--C-:B------:R-:W-:Y:S02]  /*01e0*/  SHF.R.S32.HI R4, RZ, 0x3, R3.reuse ;  /* 0x00000003ff047819 */ /* 0x100fe40000011403 */
[----:B------:R-:W-:Y:S02]  /*01f0*/  SHF.R.S32.HI R3, RZ, 0x1f, R3 ;  /* 0x0000001fff037819 */ /* 0x000fe40000011403 */
[----:B------:R-:W-:-:S07]  /*0200*/  SHF.R.S32.HI R5, RZ, 0x1f, R0 ;  /* 0x0000001fff057819 */ /* 0x000fce0000011400 */
[----:B-1----:R-:W-:Y:S05]  /*0210*/  @P0 BRA `(.L_x_2) ;  /* 0x00000000008c0947 */ /* 0x002fea0003800000 */
[----:B------:R-:W-:Y:S01]  /*0220*/  ELECT P0, URZ, PT ;  /* 0x00000000003f782f */ /* 0x000fe20003800000 */
[----:B------:R-:W-:-:S12]  /*0230*/  BSSY B0, `(.L_x_2) ;  /* 0x0000021000007945 */ /* 0x000fd80003800000 */
[----:B------:R-:W-:Y:S05]  /*0240*/  @!P0 BRA `(.L_x_3) ;  /* 0x00000000007c8947 */ /* 0x000fea0003800000 */
[----:B------:R-:W0:Y:S01]  /*0250*/  S2UR UR8, SR_CgaCtaId ;  /* 0x00000000000879c3 */ /* 0x000e220000008800 */
[----:B------:R-:W-:Y:S01]  /*0260*/  UMOV UR4, 0x400 ;  /* 0x0000040000047882 */ /* 0x000fe20000000000 */
[----:B------:R-:W-:Y:S01]  /*0270*/  UMOV UR5, 0x1 ;  /* 0x0000000100057882 */ /* 0x000fe20000000000 */
[----:B------:R-:W-:Y:S02]  /*0280*/  UMOV UR6, 0x2 ;  /* 0x0000000200067882 */ /* 0x000fe40000000000 */
[----:B------:R-:W-:-:S04]  /*0290*/  UIADD3 UR6, -UR6, 0x100000, URZ ;  /* 0x0010000006067890 */ /* 0x000fc8000fffe13f */
[----:B------:R-:W-:Y:S02]  /*02a0*/  USHF.L.U32 UR7, UR6, 0xb, URZ ;  /* 0x0000000b06077899 */ /* 0x000fe4000800063f */
[----:B------:R-:W-:Y:S02]  /*02b0*/  USHF.L.U32 UR6, UR6, 0x1, URZ ;  /* 0x0000000106067899 */ /* 0x000fe4000800063f */
[----:B0-----:R-:W-:Y:S02]  /*02c0*/  ULEA UR8, UR8, UR4, 0x18 ;  /* 0x0000000408087291 */ /* 0x001fe4000f8ec03f */
[----:B------:R-:W-:-:S04]  /*02d0*/  UIADD3 UR4, -UR5, 0x100000, URZ ;  /* 0x0010000005047890 */ /* 0x000fc8000fffe13f */
[----:B------:R-:W-:Y:S02]  /*02e0*/  USHF.L.U32 UR5, UR4, 0xb, URZ ;  /* 0x0000000b04057899 */ /* 0x000fe4000800063f */
[----:B------:R-:W-:Y:S01]  /*02f0*/  USHF.L.U32 UR4, UR4, 0x1, URZ ;  /* 0x0000000104047899 */ /* 0x000fe2000800063f */
[----:B------:R-:W0:Y:S11]  /*0300*/  FENCE.VIEW.ASYNC.S ;  /* 0x00000000000073c6 */ /* 0x000e360000000000 */
[----:B0-----:R0:W1:Y:S01]  /*0310*/  SYNCS.EXCH.64 URZ, [UR8+0x36000], UR4 ;  /* 0x03600004083f75b2 */ /* 0x0010620008000100 */
[----:B------:R0:W2:Y:S01]  /*0320*/  SYNCS.EXCH.64 URZ, [UR8+0x36048], UR6 ;  /* 0x03604806083f75b2 */ /* 0x0000a20008000100 */
[----:B------:R0:W3:Y:S01]  /*0330*/  SYNCS.EXCH.64 URZ, [UR8+0x36008], UR4 ;  /* 0x03600804083f75b2 */ /* 0x0000e20008000100 */
[----:B------:R0:W4:Y:S01]  /*0340*/  SYNCS.EXCH.64 URZ, [UR8+0x36050], UR6 ;  /* 0x03605006083f75b2 */ /* 0x0001220008000100 */
[----:B------:R0:W0:Y:S01]  /*0350*/  SYNCS.EXCH.64 URZ, [UR8+0x36010], UR4 ;  /* 0x03601004083f75b2 */ /* 0x0000220008000100 */
        /* <DEDUP_REMOVED lines=13> */
[----:B------:R-:W-:Y:S01]  /*0430*/  NOP ;  /* 0x0000000000007918 */ /* 0x000fe20000000000 */
.L_x_3:
[----:B0-----:R-:W-:Y:S05]  /*0440*/  BSYNC B0 ;  /* 0x0000000000007941 */ /* 0x001fea0003800000 */
.L_x_2:
[----:B------:R-:W-:Y:S01]  /*0450*/  ULDC UR4, c[0x0][0x150] ;  /* 0x0000540000047ab9 */ /* 0x000fe20000000800 */
[----:B------:R-:W-:Y:S01]  /*0460*/  LEA.HI R3, R3, R4, RZ, 0x2 ;  /* 0x0000000403037211 */ /* 0x000fe200078f10ff */
[----:B------:R-:W-:Y:S01]  /*0470*/  FMUL R6, R6, UR4 ;  /* 0x0000000406067c20 */ /* 0x000fe20008400000 */
[----:B------:R-:W-:Y:S01]  /*0480*/  LEA.HI R5, R5, R0, RZ, 0x2 ;  /* 0x0000000005057211 */ /* 0x000fe200078f10ff */
[----:B------:R-:W-:Y:S01]  /*0490*/  ULDC UR4, c[0x0][0x154] ;  /* 0x0000550000047ab9 */ /* 0x000fe20000000800 */
[----:B------:R-:W-:Y:S01]  /*04a0*/  LOP3.LUT R3, R3, 0xfffffffc, RZ, 0xc0, !PT ;  /* 0xfffffffc03037812 */ /* 0x000fe200078ec0ff */
[----:B------:R-:W0:Y:S01]  /*04b0*/  LDC R14, c[0x0][0x140] ;  /* 0x00005000ff0e7b82 */ /* 0x000e220000000800 */
[----:B------:R-:W-:Y:S01]  /*04c0*/  LOP3.LUT R5, R5, 0x3ffffffc, RZ, 0xc0, !PT ;  /* 0x3ffffffc05057812 */ /* 0x000fe200078ec0ff */
[----:B------:R-:W5:Y:S01]  /*04d0*/  F2I.U32.TRUNC.NTZ R6, R6 ;  /* 0x0000000600067305 */ /* 0x000f62000020f000 */
[----:B------:R-:W-:Y:S01]  /*04e0*/  LOP3.LUT P0, RZ, R12, 0x7, RZ, 0xc0, !PT ;  /* 0x000000070cff7812 */ /* 0x000fe2000780c0ff */
[----:B------:R-:W-:Y:S01]  /*04f0*/  IMAD.IADD R3, R4, 0x1, -R3 ;  /* 0x0000000104037824 */ /* 0x000fe200078e0a03 */
[----:B------:R-:W-:Y:S01]  /*0500*/  ISETP.NE.AND P3, PT, R9, 0x1, PT ;  /* 0x000000010900780c */ /* 0x000fe20003f65270 */
[----:B------:R-:W-:Y:S01]  /*0510*/  IMAD.IADD R0, R0, 0x1, -R5 ;  /* 0x0000000100007824 */ /* 0x000fe200078e0a05 */
[----:B------:R-:W-:Y:S01]  /*0520*/  I2FP.F32.U32 R5, R13 ;  /* 0x0000000d00057245 */ /* 0x000fe20000201000 */
[----:B------:R-:W-:Y:S01]  /*0530*/  NOP ;  /* 0x0000000000007918 */ /* 0x000fe20000000000 */
[----:B------:R-:W-:Y:S01]  /*0540*/  NOP ;  /* 0x0000000000007918 */ /* 0x000fe20000000000 */
[----:B------:R-:W-:-:S02]  /*0550*/  IMAD R4, R0, 0x4, R3 ;  /* 0x0000000400047824 */ /* 0x000fc400078e0203 */
[----:B------:R-:W-:Y:S01]  /*0560*/  FMUL R7, R5, UR4 ;  /* 0x0000000405077c20 */ /* 0x000fe20008400000 */
[----:B------:R-:W-:Y:S01]  /*0570*/  ULDC UR4, c[0x0][0x144] ;  /* 0x0000510000047ab9 */ /* 0x000fe20000000800 */
[C---:B------:R-:W-:Y:S01]  /*0580*/  IMAD.SHL.U32 R5, R4.reuse, 0x4, RZ ;  /* 0x0000000404057824 */ /* 0x040fe200078e00ff */
[----:B------:R-:W-:Y:S01]  /*0590*/  LEA.HI R0, R4, R4, RZ, 0x1 ;  /* 0x0000000404007211 */ /* 0x000fe200078f08ff */
[----:B-----5:R-:W-:Y:S02]  /*05a0*/  IMAD.MOV R8, RZ, RZ, -R6 ;  /* 0x000000ffff087224 */ /* 0x020fe400078e0a06 */
[----:B------:R-:W5:Y:S01]  /*05b0*/  F2I.U32.TRUNC.NTZ R7, R7 ;  /* 0x0000000700077305 */ /* 0x000f62000020f000 */
[----:B------:R-:W-:Y:S01]  /*05c0*/  LOP3.LUT R3, R0, 0xfffffffe, RZ, 0xc0, !PT ;  /* 0xfffffffe00037812 */ /* 0x000fe200078ec0ff */
[----:B------:R-:W-:Y:S01]  /*05d0*/  IMAD R0, R8, UR4, R11 ;  /* 0x0000000408007c24 */ /* 0x000fe2000f8e020b */
[----:B------:R-:W-:-:S03]  /*05e0*/  ULDC UR4, c[0x0][0x148] ;  /* 0x0000520000047ab9 */ /* 0x000fc60000000800 */
[----:B------:R-:W-:Y:S01]  /*05f0*/  IMAD.IADD R3, R4, 0x1, -R3 ;  /* 0x0000000104037824 */ /* 0x000fe200078e0a03 */
[----:B0-----:R-:W-:-:S04]  /*0600*/  ISETP.EQ.U32.AND P1, PT, R14, 0x1, PT ;  /* 0x000000010e00780c */ /* 0x001fc80003f22070 */
[----:B------:R-:W-:Y:S02]  /*0610*/  ISETP.NE.AND P4, PT, R3, R0, PT ;  /* 0x000000000300720c */ /* 0x000fe40003f85270 */
[----:B------:R-:W-:-:S04]  /*0620*/  SHF.R.S32.HI R3, RZ, 0x1f, R2 ;  /* 0x0000001fff037819 */ /* 0x000fc80000011402 */
[----:B------:R-:W-:Y:S02]  /*0630*/  LEA.HI R0, R3, R2, RZ, 0x2 ;  /* 0x0000000203007211 */ /* 0x000fe400078f10ff */
[----:B------:R-:W-:Y:S01]  /*0640*/  LOP3.LUT R3, R4, 0xc, R5, 0x78, !PT ;  /* 0x0000000c04037812 */ /* 0x000fe200078e7805 */
[----:B-----5:R-:W-:Y:S01]  /*0650*/  IMAD.MOV R4, RZ, RZ, -R7 ;  /* 0x000000ffff047224 */ /* 0x020fe200078e0a07 */
[----:B------:R-:W-:Y:S02]  /*0660*/  LOP3.LUT R5, R0, 0xfffffffc, RZ, 0xc0, !PT ;  /* 0xfffffffc00057812 */ /* 0x000fe400078ec0ff */
[C---:B------:R-:W-:Y:S01]  /*0670*/  ISETP.LT.U32.AND P0, PT, R3.reuse, 0x2, !P0 ;  /* 0x000000020300780c */ /* 0x040fe20004701070 */
[----:B------:R-:W-:Y:S01]  /*0680*/  IMAD R7, R4, UR4, R13 ;  /* 0x0000000404077c24 */ /* 0x000fe2000f8e020d */
[----:B------:R-:W-:Y:S01]  /*0690*/  @P4 LEA.HI R0, R3, R3, RZ, 0x1 ;  /* 0x0000000303004211 */ /* 0x000fe200078f08ff */
[----:B------:R-:W-:Y:S02]  /*06a0*/  IMAD.IADD R8, R2, 0x1, -R5 ;  /* 0x0000000102087824 */ /* 0x000fe400078e0a05 */
[----:B------:R-:W-:Y:S01]  /*06b0*/  IMAD.MOV.U32 R5, RZ, RZ, 0x1 ;  /* 0x00000001ff057424 */ /* 0x000fe200078e00ff */
[----:B------:R-:W-:-:S02]  /*06c0*/  @P4 SHF.R.S32.HI R0, RZ, 0x1, R0 ;  /* 0x00000001ff004819 */ /* 0x000fc40000011400 */
[----:B------:R-:W-:Y:S02]  /*06d0*/  LOP3.LUT P2, RZ, R9, R8, RZ, 0xfc, !PT ;  /* 0x0000000809ff7212 */ /* 0x000fe4000784fcff */
[----:B------:R-:W-:Y:S02]  /*06e0*/  @P4 ISETP.NE.AND P5, PT, R0, R7, PT ;  /* 0x000000070000420c */ /* 0x000fe40003fa5270 */
[----:B------:R-:W-:Y:S02]  /*06f0*/  SEL R4, RZ, 0x1, P2 ;  /* 0x00000001ff047807 */ /* 0x000fe40001000000 */
[----:B------:R-:W-:Y:S02]  /*0700*/  SEL R0, RZ, 0x1, !P0 ;  /* 0x00000001ff007807 */ /* 0x000fe40004000000 */
[----:B------:R-:W-:Y:S02]  /*0710*/  @P4 SEL R5, RZ, 0x1, P5 ;  /* 0x00000001ff054807 */ /* 0x000fe40002800000 */
[----:B------:R-:W-:-:S02]  /*0720*/  SEL R4, R4, 0x2, P3 ;  /* 0x0000000204047807 */ /* 0x000fc40001800000 */
[----:B------:R-:W-:Y:S01]  /*0730*/  LOP3.LUT R5, R5, R0, RZ, 0xc0, !PT ;  /* 0x0000000005057212 */ /* 0x000fe200078ec0ff */
[----:B------:R-:W-:Y:S06]  /*0740*/  @!P1 BRA `(.L_x_4) ;  /* 0x0000000000089947 */ /* 0x000fec0003800000 */
[----:B-1234-:R-:W-:Y:S01]  /*0750*/  UCGABAR_ARV ;  /* 0x00000000000079c7 */ /* 0x01efe20008000000 */
[----:B------:R-:W-:Y:S05]  /*0760*/  BRA `(.L_x_5) ;  /* 0x0000000000047947 */ /* 0x000fea0003800000 */
.L_x_4:
[----:B-1234-:R-:W-:Y:S01]  /*0770*/  NOP ;  /* 0x0000000000007918 */ /* 0x01efe20000000000 */
.L_x_5:
[----:B------:R-:W-:Y:S01]  /*0780*/  ULDC.64 UR4, c[0x0][0x618] ;  /* 0x0001860000047ab9 */ /* 0x000fe20000000a00 */
[----:B------:R-:W-:Y:S01]  /*0790*/  ULDC.64 UR12, c[0x0][0x208] ;  /* 0x00008200000c7ab9 */ /* 0x000fe20000000a00 */
[----:B------:R-:W-:-:S04]  /*07a0*/  ISETP.NE.U32.AND P0, PT, RZ, UR4, PT ;  /* 0x00000004ff007c0c */ /* 0x000fc8000bf05070 */
[----:B------:R-:W-:-:S13]  /*07b0*/  ISETP.NE.AND.EX P0, PT, RZ, UR5, PT, P0 ;  /* 0x00000005ff007c0c */ /* 0x000fda000bf05300 */
[----:B------:R-:W-:Y:S05]  /*07c0*/  @!P0 BRA `(.L_x_6) ;  /* 0x00000000001c8947 */ /* 0x000fea0003800000 */
[----:B------:R-:W0:Y:S02]  /*07d0*/  LDC.64 R6, c[0x0][0x618] ;  /* 0x00018600ff067b82 */ /* 0x000e240000000a00 */
[----:B0-----:R-:W2:Y:S02]  /*07e0*/  LDG.E.64 R6, desc[UR12][R6.64] ;  /* 0x0000000c06067981 */ /* 0x001ea4000c1e1b00 */
[----:B--2---:R-:W-:-:S04]  /*07f0*/  ISETP.NE.U32.AND P0, PT, R6, RZ, PT ;  /* 0x000000ff0600720c */ /* 0x004fc80003f05070 */
[----:B------:R-:W-:-:S13]  /*0800*/  ISETP.NE.AND.EX P0, PT, R7, RZ, PT, P0 ;  /* 0x000000ff0700720c */ /* 0x000fda0003f05300 */
[----:B------:R-:W-:Y:S05]  /*0810*/  @!P0 BRA `(.L_x_6) ;  /* 0x0000000000088947 */ /* 0x000fea0003800000 */
[----:B------:R0:W5:Y:S01]  /*0820*/  LD.E R0, desc[UR12][R6.64] ;  /* 0x0000000c06007980 */ /* 0x000162000c101900 */
[----:B------:R-:W-:Y:S05]  /*0830*/  BRA `(.L_x_7) ;  /* 0x0000000000207947 */ /* 0x000fea0003800000 */
.L_x_6:
[----:B------:R-:W-:Y:S02]  /*0840*/  ULDC.64 UR4, c[0x0][0x608] ;  /* 0x0001820000047ab9 */ /* 0x000fe40000000a00 */
[----:B------:R-:W-:-:S04]  /*0850*/  ISETP.NE.U32.AND P0, PT, RZ, UR4, PT ;  /* 0x00000004ff007c0c */ /* 0x000fc8000bf05070 */
[----:B------:R-:W-:-:S13]  /*0860*/  ISETP.NE.AND.EX P0, PT, RZ, UR5, PT, P0 ;  /* 0x00000005ff007c0c */ /* 0x000fda000bf05300 */
[----:B------:R-:W-:Y:S05]  /*0870*/  @!P0 BRA `(.L_x_8) ;  /* 0x00000000000c8947 */ /* 0x000fea0003800000 */
[----:B------:R-:W0:Y:S02]  /*0880*/  LDC.64 R6, c[0x0][0x608] ;  /* 0x00018200ff067b82 */ /* 0x000e240000000a00 */
[----:B0-----:R1:W5:Y:S01]  /*0890*/  LDG.E R0, desc[UR12][R6.64] ;  /* 0x0000000c06007981 */ /* 0x001362000c1e1900 */
[----:B------:R-:W-:Y:S05]  /*08a0*/  BRA `(.L_x_7) ;  /* 0x0000000000047947 */ /* 0x000fea0003800000 */
.L_x_8:
[----:B------:R-:W2:Y:S02]  /*08b0*/  LDC R0, c[0x0][0x600] ;  /* 0x00018000ff007b82 */ /* 0x000ea40000000800 */
.L_x_7:
[----:B------:R-:W-:Y:S02]  /*08c0*/  ULDC.64 UR4, c[0x0][0x620] ;  /* 0x0001880000047ab9 */ /* 0x000fe40000000a00 */
[----:B------:R-:W-:-:S04]  /*08d0*/  ISETP.NE.U32.AND P0, PT, RZ, UR4, PT ;  /* 0x00000004ff007c0c */ /* 0x000fc8000bf05070 */
[----:B------:R-:W-:-:S13]  /*08e0*/  ISETP.NE.AND.EX P0, PT, RZ, UR5, PT, P0 ;  /* 0x00000005ff007c0c */ /* 0x000fda000bf05300 */
[----:B------:R-:W-:Y:S05]  /*08f0*/  @!P0 BRA `(.L_x_9) ;  /* 0x00000000001c8947 */ /* 0x000fea0003800000 */
[----:B01----:R-:W0:Y:S02]  /*0900*/  LDC.64 R6, c[0x0][0x620] ;  /* 0x00018800ff067b82 */ /* 0x003e240000000a00 */
[----:B0-----:R-:W3:Y:S02]  /*0910*/  LDG.E.64 R6, desc[UR12][R6.64] ;  /* 0x0000000c06067981 */ /* 0x001ee4000c1e1b00 */
[----:B---3--:R-:W-:-:S04]  /*0920*/  ISETP.NE.U32.AND P0, PT, R6, RZ, PT ;  /* 0x000000ff0600720c */ /* 0x008fc80003f05070 */
[----:B------:R-:W-:-:S13]  /*0930*/  ISETP.NE.AND.EX P0, PT, R7, RZ, PT, P0 ;  /* 0x000000ff0700720c */ /* 0x000fda0003f05300 */
[----:B------:R-:W-:Y:S05]  /*0940*/  @!P0 BRA `(.L_x_9) ;  /* 0x0000000000088947 */ /* 0x000fea0003800000 */
[----:B------:R0:W5:Y:S01]  /*0950*/  LD.E R2, desc[UR12][R6.64] ;  /* 0x0000000c06027980 */ /* 0x000162000c101900 */
[----:B------:R-:W-:Y:S05]  /*0960*/  BRA `(.L_x_10) ;  /* 0x0000000000207947 */ /* 0x000fea0003800000 */
.L_x_9:
[----:B------:R-:W-:Y:S02]  /*0970*/  ULDC.64 UR4, c[0x0][0x610] ;  /* 0x0001840000047ab9 */ /* 0x000fe40000000a00 */
[----:B------:R-:W-:-:S04]  /*0980*/  ISETP.NE.U32.AND P0, PT, RZ, UR4, PT ;  /* 0x00000004ff007c0c */ /* 0x000fc8000bf05070 */
[----:B------:R-:W-:-:S13]  /*0990*/  ISETP.NE.AND.EX P0, PT, RZ, UR5, PT, P0 ;  /* 0x00000005ff007c0c */ /* 0x000fda000bf05300 */
[----:B------:R-:W-:Y:S05]  /*09a0*/  @!P0 BRA `(.L_x_11) ;  /* 0x00000000000c8947 */ /* 0x000fea0003800000 */
[----:B01----:R-:W0:Y:S02]  /*09b0*/  LDC.64 R6, c[0x0][0x610] ;  /* 0x00018400ff067b82 */ /* 0x003e240000000a00 */
[----:B0-----:R1:W5:Y:S01]  /*09c0*/  LDG.E R2, desc[UR12][R6.64] ;  /* 0x0000000c06027981 */ /* 0x001362000c1e1900 */
[----:B------:R-:W-:Y:S05]  /*09d0*/  BRA `(.L_x_10) ;  /* 0x0000000000047947 */ /* 0x000fea0003800000 */
.L_x_11:
[----:B------:R-:W3:Y:S02]  /*09e0*/  LDC R2, c[0x0][0x604] ;  /* 0x00018100ff027b82 */ /* 0x000ee40000000800 */
.L_x_10:
[----:B01----:R-:W0:Y:S01]  /*09f0*/  LDC R6, c[0x0][0x3e8] ;  /* 0x0000fa00ff067b82 */ /* 0x003e220000000800 */
[----:B------:R-:W-:Y:S01]  /*0a00*/  ULDC UR4, c[0x0][0x3dc] ;  /* 0x0000f70000047ab9 */ /* 0x000fe20000000800 */
[----:B------:R-:W-:Y:S01]  /*0a10*/  ULDC.64 UR6, c[0x0][0x3e0] ;  /* 0x0000f80000067ab9 */ /* 0x000fe20000000a00 */
[----:B------:R-:W-:Y:S02]  /*0a20*/  UIADD3 UR4, UR4, 0x3f, URZ ;  /* 0x0000003f04047890 */ /* 0x000fe4000fffe03f */
[----:B------:R-:W-:Y:S02]  /*0a30*/  UIMAD UR6, UR7, UR6, URZ ;  /* 0x00000006070672a4 */ /* 0x000fe4000f8e023f */
[----:B------:R-:W-:-:S04]  /*0a40*/  USHF.R.S32.HI UR5, URZ, 0x1f, UR4 ;  /* 0x0000001f3f057899 */ /* 0x000fc80008011404 */
[----:B------:R-:W-:-:S04]  /*0a50*/  ULEA.HI UR5, UR5, UR4, URZ, 0x6 ;  /* 0x0000000405057291 */ /* 0x000fc8000f8f303f */
[----:B------:R-:W-:Y:S01]  /*0a60*/  USHF.R.S32.HI UR15, URZ, 0x6, UR5 ;  /* 0x000000063f0f7899 */ /* 0x000fe20008011405 */
[----:B0-----:R-:W-:-:S05]  /*0a70*/  IMAD R6, R6, UR6, RZ ;  /* 0x0000000606067c24 */ /* 0x001fca000f8e02ff */
[----:B------:R-:W-:Y:S01]  /*0a80*/  IMAD R6, R6, UR15, RZ ;  /* 0x0000000f06067c24 */ /* 0x000fe2000f8e02ff */
[----:B------:R-:W-:Y:S06]  /*0a90*/  @!P1 BRA `(.L_x_12) ;  /* 0x00000000000c9947 */ /* 0x000fec0003800000 */
[----:B------:R-:W-:Y:S01]  /*0aa0*/  UCGABAR_WAIT ;  /* 0x0000000000007dc7 */ /* 0x000fe20008000000 */
[----:B------:R-:W-:Y:S01]  /*0ab0*/  CCTL.IVALL ;  /* 0x00000000ff00798f */ /* 0x000fe20002000000 */
[----:B------:R-:W-:Y:S05]  /*0ac0*/  BRA `(.L_x_13) ;  /* 0x0000000000047947 */ /* 0x000fea0003800000 */
.L_x_12:
[----:B------:R-:W-:Y:S06]  /*0ad0*/  BAR.SYNC.DEFER_BLOCKING 0x0 ;  /* 0x0000000000007b1d */ /* 0x000fec0000010000 */
.L_x_13:
[----:B------:R-:W-:-:S13]  /*0ae0*/  ISETP.NE.AND P0, PT, R9, RZ, PT ;  /* 0x000000ff0900720c */ /* 0x000fda0003f05270 */
[----:B------:R-:W-:Y:S05]  /*0af0*/  @!P0 BRA `(.L_x_14) ;  /* 0x0000005400188947 */ /* 0x000fea0003800000 */
[----:B------:R-:W-:-:S13]  /*0b00*/  ISETP.NE.AND P0, PT, R9, 0x1, PT ;  /* 0x000000010900780c */ /* 0x000fda0003f05270 */
[----:B------:R-:W-:Y:S05]  /*0b10*/  @P0 EXIT ;  /* 0x000000000000094d */ /* 0x000fea0003800000 */
[----:B------:R-:W-:Y:S01]  /*0b20*/  ISETP.GE.AND P0, PT, R6, 0x1, PT ;  /* 0x000000010600780c */ /* 0x000fe20003f06270 */
[----:B------:R-:W-:Y:S01]  /*0b30*/  UMOV UR4, URZ ;  /* 0x0000003f00047c82 */ /* 0x000fe20008000000 */
[----:B------:R-:W-:Y:S02]  /*0b40*/  CS2R R86, SRZ ;  /* 0x0000000000567805 */ /* 0x000fe4000001ff00 */
[----:B------:R-:W-:Y:S02]  /*0b50*/  CS2R R24, SRZ ;  /* 0x0000000000187805 */ /* 0x000fe4000001ff00 */
[----:B------:R-:W-:Y:S02]  /*0b60*/  CS2R R26, SRZ ;  /* 0x00000000001a7805 */ /* 0x000fe4000001ff00 */
[----:B------:R-:W-:Y:S02]  /*0b70*/  CS2R R28, SRZ ;  /* 0x00000000001c7805 */ /* 0x000fe4000001ff00 */
[----:B------:R-:W-:-:S02]  /*0b80*/  CS2R R30, SRZ ;  /* 0x00000000001e7805 */ /* 0x000fc4000001ff00 */
[----:B------:R-:W-:Y:S02]  /*0b90*/  CS2R R32, SRZ ;  /* 0x0000000000207805 */ /* 0x000fe4000001ff00 */
        /* <DEDUP_REMOVED lines=25> */
[----:B------:R-:W-:Y:S01]  /*0d30*/  CS2R R84, SRZ ;  /* 0x0000000000547805 */ /* 0x000fe2000001ff00 */
[----:B------:R-:W-:Y:S06]  /*0d40*/  @!P0 BRA `(.L_x_15) ;  /* 0x0000000000a88947 */ /* 0x000fec0003800000 */
[----:B------:R-:W-:-:S04]  /*0d50*/  LOP3.LUT R7, R4, 0x1, RZ, 0xfc, !PT ;  /* 0x0000000104077812 */ /* 0x000fc800078efcff */
[----:B------:R-:W-:-:S13]  /*0d60*/  ISETP.NE.AND P0, PT, R7, 0x3, PT ;  /* 0x000000030700780c */ /* 0x000fda0003f05270 */
[----:B------:R-:W-:Y:S05]  /*0d70*/  @!P0 BRA `(.L_x_16) ;  /* 0x0000000000048947 */ /* 0x000fea0003800000 */
[----:B------:R-:W-:Y:S01]  /*0d80*/  BPT.TRAP 0x1 ;  /* 0x000000040000795c */ /* 0x000fe20000300000 */
.L_x_16:
[----:B------:R-:W0:Y:S01]  /*0d90*/  S2UR UR5, SR_CgaCtaId ;  /* 0x00000000000579c3 */ /* 0x000e220000008800 */
[----:B------:R-:W-:Y:S01]  /*0da0*/  SHF.L.U32 R7, RZ, 0x1f, RZ ;  /* 0x0000001fff077819 */ /* 0x000fe200000006ff */
[----:B------:R-:W-:Y:S02]  /*0db0*/  UMOV UR4, 0x400 ;  /* 0x0000040000047882 */ /* 0x000fe40000000000 */
[----:B0-----:R-:W-:-:S12]  /*0dc0*/  ULEA UR4, UR5, UR4, 0x18 ;  /* 0x0000000405047291 */ /* 0x001fd8000f8ec03f */
.L_x_17:
[----:B0-----:R-:W-:-:S04]  /*0dd0*/  IMAD.U32 R8, RZ, RZ, UR4 ;  /* 0x00000004ff087e24 */ /* 0x001fc8000f8e00ff */
[----:B------:R0:W1:Y:S03]  /*0de0*/  SYNCS.PHASECHK.TRANS64.TRYWAIT P0, [R8+URZ+0x36000], R7 ;  /* 0x03600007080075a7 */ /* 0x000066000800017f */
[----:B-1----:R-:W-:Y:S05]  /*0df0*/  @!P0 NANOSLEEP.SYNCS 0x989680 ;  /* 0x009896800000895d */ /* 0x002fea0003900000 */
[----:B------:R-:W1:Y:S02]  /*0e00*/  @!P0 SYNCS.PHASECHK.TRANS64 P0, [R8+URZ+0x36000], R7 ;  /* 0x03600007080085a7 */ /* 0x000e64000800007f */
[----:B-1----:R-:W-:Y:S05]  /*0e10*/  @!P0 BRA `(.L_x_17) ;  /* 0xfffffffc00ec8947 */ /* 0x002fea000383ffff */
[----:B------:R-:W-:Y:S01]  /*0e20*/  UIADD3 UR5, UR4, 0x12000, URZ ;  /* 0x0001200004057890 */ /* 0x000fe2000fffe03f */
[----:B------:R-:W-:Y:S01]  /*0e30*/  WARPGROUP.ARRIVE ;  /* 0x00000000000079c5 */ /* 0x000fe20000000000 */
[----:B------:R-:W-:Y:S02]  /*0e40*/  USHF.R.U32.HI UR4, URZ, 0x4, UR4 ;  /* 0x000000043f047899 */ /* 0x000fe40008011604 */
[----:B------:R-:W-:Y:S02]  /*0e50*/  USHF.R.U32.HI UR5, URZ, 0x4, UR5 ;  /* 0x000000043f057899 */ /* 0x000fe40008011605 */
[----:B------:R-:W-:Y:S02]  /*0e60*/  ULOP3.LUT UR4, UR4, 0x3fff, URZ, 0xc0, !UPT ;  /* 0x00003fff04047892 */ /* 0x000fe4000f8ec03f */
[----:B------:R-:W-:Y:S02]  /*0e70*/  ULOP3.LUT UR5, UR5, 0x3fff, URZ, 0xc0, !UPT ;  /* 0x00003fff05057892 */ /* 0x000fe4000f8ec03f */
[----:B------:R-:W-:-:S02]  /*0e80*/  ULOP3.LUT UR9, UR4, 0x10000, URZ, 0xfc, !UPT ;  /* 0x0001000004097892 */ /* 0x000fc4000f8efc3f */
[----:B------:R-:W-:Y:S01]  /*0e90*/  ULOP3.LUT UR8, UR5, 0x10000, URZ, 0xfc, !UPT ;  /* 0x0001000005087892 */ /* 0x000fe2000f8efc3f */
[----:B------:R-:W-:Y:S02]  /*0ea0*/  UMOV UR7, 0x40000040 ;  /* 0x4000004000077882 */ /* 0x000fe40000000000 */
[----:B------:R-:W-:Y:S02]  /*0eb0*/  UMOV UR5, 0x40000040 ;  /* 0x4000004000057882 */ /* 0x000fe40000000000 */
[----:B------:R-:W-:Y:S02]  /*0ec0*/  UMOV UR4, UR9 ;  /* 0x0000000900047c82 */ /* 0x000fe40008000000 */
[----:B------:R-:W-:Y:S02]  /*0ed0*/  UMOV UR6, UR8 ;  /* 0x0000000800067c82 */ /* 0x000fe40008000000 */
[----:B------:R-:W-:Y:S01]  /*0ee0*/  HGMMA.64x128x16.F32.BF16 R24, gdesc[UR4], RZ, !UPT ;  /* 0x01e00000041879f0 */ /* 0x000fe2000c7018ff */
[----:B------:R-:W-:-:S02]  /*0ef0*/  UIADD3 UR4, UR9, 0x2, URZ ;  /* 0x0000000209047890 */ /* 0x000fc4000fffe03f */
[----:B------:R-:W-:Y:S01]  /*0f00*/  UIADD3 UR6, UR8, 0x2, URZ ;  /* 0x0000000208067890 */ /* 0x000fe2000fffe03f */
[----:B------:R-:W-:Y:S01]  /*0f10*/  UMOV UR5, 0x40000040 ;  /* 0x4000004000057882 */ /* 0x000fe20000000000 */
[----:B------:R-:W-:-:S07]  /*0f20*/  UMOV UR7, 0x40000040 ;  /* 0x4000004000077882 */ /* 0x000fce0000000000 */
[----:B------:R-:W-:Y:S01]  /*0f30*/  HGMMA.64x128x16.F32.BF16 R24, gdesc[UR4], R24 ;  /* 0x01e00000041879f0 */ /* 0x000fe20008701818 */
[----:B------:R-:W-:Y:S02]  /*0f40*/  UIADD3 UR4, UR9, 0x4, URZ ;  /* 0x0000000409047890 */ /* 0x000fe4000fffe03f */
        /* <DEDUP_REMOVED lines=8> */
[----:B------:R-:W-:Y:S01]  /*0fd0*/  HGMMA.64x128x16.F32.BF16 R24, gdesc[UR4], R24, gsb0 ;  /* 0x01e00000041879f0 */ /* 0x000fe20008001818 */
[----:B------:R-:W-:-:S05]  /*0fe0*/  UMOV UR4, 0x1 ;  /* 0x0000000100047882 */ /* 0x000fca0000000000 */
.L_x_15:
[----:B0-----:R-:W-:-:S05]  /*0ff0*/  VIMNMX R7, R6, 0x1, PT ;  /* 0x0000000106077848 */ /* 0x001fca0003fe0100 */
[----:B------:R-:W-:-:S05]  /*1000*/  IMAD.IADD R7, R6, 0x1, -R7 ;  /* 0x0000000106077824 */ /* 0x000fca00078e0a07 */
[----:B------:R-:W-:-:S13]  /*1010*/  ISETP.GE.AND P0, PT, R7, 0x1, PT ;  /* 0x000000010700780c */ /* 0x000fda0003f06270 */
[----:B------:R-:W-:Y:S05]  /*1020*/  @!P0 BRA `(.L_x_18) ;  /* 0x00000004001c8947 */ /* 0x000fea0003800000 */
[----:B------:R-:W0:Y:S01]  /*1030*/  S2UR UR6, SR_CgaCtaId ;  /* 0x00000000000679c3 */ /* 0x000e220000008800 */
[----:B------:R-:W-:Y:S01]  /*1040*/  UMOV UR5, 0x400 ;  /* 0x0000040000057882 */ /* 0x000fe20000000000 */
[----:B------:R-:W-:Y:S01]  /*1050*/  LOP3.LUT R13, R4, 0x1, RZ, 0xfc, !PT ;  /* 0x00000001040d7812 */ /* 0x000fe200078efcff */
[----:B------:R-:W-:Y:S01]  /*1060*/  IMAD.MOV.U32 R12, RZ, RZ, RZ ;  /* 0x000000ffff0c7224 */ /* 0x000fe200078e00ff */
[----:B------:R-:W-:Y:S01]  /*1070*/  UISETP.NE.U32.AND UP0, UPT, UR4, URZ, UPT ;  /* 0x0000003f0400728c */ /* 0x000fe2000bf05070 */
[----:B------:R-:W-:Y:S02]  /*1080*/  IMAD.MOV.U32 R8, RZ, RZ, R7 ;  /* 0x000000ffff087224 */ /* 0x000fe400078e0007 */
[----:B------:R-:W-:Y:S01]  /*1090*/  IMAD.MOV.U32 R9, RZ, RZ, RZ ;  /* 0x000000ffff097224 */ /* 0x000fe200078e00ff */
[----:B0-----:R-:W-:-:S04]  /*10a0*/  ULEA UR7, UR6, UR5, 0x18 ;  /* 0x0000000506077291 */ /* 0x001fc8000f8ec03f */
[----:B------:R-:W-:Y:S02]  /*10b0*/  UIADD3 UR6, UR7, 0x12000, URZ ;  /* 0x0001200007067890 */ /* 0x000fe4000fffe03f */
[----:B------:R-:W-:Y:S02]  /*10c0*/  USHF.R.U32.HI UR5, URZ, 0x4, UR7 ;  /* 0x000000043f057899 */ /* 0x000fe40008011607 */
[----:B------:R-:W-:Y:S02]  /*10d0*/  USHF.R.U32.HI UR6, URZ, 0x4, UR6 ;  /* 0x000000043f067899 */ /* 0x000fe40008011606 */
[----:B------:R-:W-:Y:S02]  /*10e0*/  ULOP3.LUT UR5, UR5, 0x3fff, URZ, 0xc0, !UPT ;  /* 0x00003fff05057892 */ /* 0x000fe4000f8ec03f */
[----:B------:R-:W-:Y:S02]  /*10f0*/  ULOP3.LUT UR6, UR6, 0x3fff, URZ, 0xc0, !UPT ;  /* 0x00003fff06067892 */ /* 0x000fe4000f8ec03f */
[----:B------:R-:W-:-:S02]  /*1100*/  ULOP3.LUT UR14, UR5, 0x10000, URZ, 0xfc, !UPT ;  /* 0x00010000050e7892 */ /* 0x000fc4000f8efc3f */
[----:B------:R-:W-:-:S12]  /*1110*/  ULOP3.LUT UR15, UR6, 0x10000, URZ, 0xfc, !UPT ;  /* 0x00010000060f7892 */ /* 0x000fd8000f8efc3f */
.L_x_23:
[----:B------:R-:W-:-:S13]  /*1120*/  ISETP.NE.AND P1, PT, R13, 0x3, PT ;  /* 0x000000030d00780c */ /* 0x000fda0003f25270 */
[----:B------:R-:W-:Y:S05]  /*1130*/  @!P1 BRA `(.L_x_19) ;  /* 0x0000000000049947 */ /* 0x000fea0003800000 */
[----:B------:R-:W-:Y:S01]  /*1140*/  BPT.TRAP 0x1 ;  /* 0x000000040000795c */ /* 0x000fe20000300000 */
.L_x_19:
[----:B------:R-:W-:Y:S01]  /*1150*/  SHF.L.U32 R10, R12, 0x1f, RZ ;  /* 0x0000001f0c0a7819 */ /* 0x000fe200000006ff */
[----:B------:R-:W-:-:S12]  /*1160*/  ULEA UR5, UR4, UR7, 0x3 ;  /* 0x0000000704057291 */ /* 0x000fd8000f8e183f */
.L_x_20:
[----:B0-----:R-:W-:-:S04]  /*1170*/  IMAD.U32 R11, RZ, RZ, UR5 ;  /* 0x00000005ff0b7e24 */ /* 0x001fc8000f8e00ff */
[----:B------:R0:W1:Y:S03]  /*1180*/  SYNCS.PHASECHK.TRANS64.TRYWAIT P0, [R11+URZ+0x36000], R10 ;  /* 0x0360000a0b0075a7 */ /* 0x000066000800017f */
[----:B-1----:R-:W-:Y:S05]  /*1190*/  @!P0 NANOSLEEP.SYNCS 0x989680 ;  /* 0x009896800000895d */ /* 0x002fea0003900000 */
[----:B------:R-:W1:Y:S02]  /*11a0*/  @!P0 SYNCS.PHASECHK.TRANS64 P0, [R11+URZ+0x36000], R10 ;  /* 0x0360000a0b0085a7 */ /* 0x000e64000800007f */
[----:B-1----:R-:W-:Y:S05]  /*11b0*/  @!P0 BRA `(.L_x_20) ;  /* 0xfffffffc00ec8947 */ /* 0x002fea000383ffff */
[----:B------:R-:W-:Y:S01]  /*11c0*/  ULEA UR5, UR4, UR14, 0x9 ;  /* 0x0000000e04057291 */ /* 0x000fe2000f8e483f */
[----:B------:R-:W-:Y:S01]  /*11d0*/  WARPGROUP.ARRIVE ;  /* 0x00000000000079c5 */ /* 0x000fe20000000000 */
[----:B------:R-:W-:Y:S01]  /*11e0*/  ULEA UR6, UR4, UR15, 0xa ;  /* 0x0000000f04067291 */ /* 0x000fe2000f8e503f */
[----:B------:R-:W-:Y:S01]  /*11f0*/  UMOV UR9, 0x40000040 ;  /* 0x4000004000097882 */ /* 0x000fe20000000000 */
[----:B------:R-:W-:-:S03]  /*1200*/  UMOV UR11, 0x40000040 ;  /* 0x40000040000b7882 */ /* 0x000fc60000000000 */
[----:B------:R-:W-:Y:S02]  /*1210*/  UMOV UR8, UR5 ;  /* 0x0000000500087c82 */ /* 0x000fe40008000000 */
[----:B------:R-:W-:Y:S02]  /*1220*/  UMOV UR10, UR6 ;  /* 0x00000006000a7c82 */ /* 0x000fe40008000000 */
[----:B------:R-:W-:Y:S01]  /*1230*/  HGMMA.64x128x16.F32.BF16 R24, gdesc[UR8], R24, UP0 ;  /* 0x01e00000081879f0 */ /* 0x000fe2000bf01818 */
        /* <DEDUP_REMOVED lines=14> */
[----:B------:R-:W-:Y:S03]  /*1320*/  HGMMA.64x128x16.F32.BF16 R24, gdesc[UR8], R24, gsb0 ;  /* 0x01e00000081879f0 */ /* 0x000fe60008001818 */
[----:B------:R-:W-:Y:S02]  /*1330*/  WARPGROUP.DEPBAR.LE gsb0, 0x1 ;  /* 0x00008000000079c5 */ /* 0x000fe40000010100 */
[----:B------:R-:W-:Y:S05]  /*1340*/  @!P1 BRA `(.L_x_21) ;  /* 0x0000000000049947 */ /* 0x000fea0003800000 */
[----:B------:R-:W-:Y:S01]  /*1350*/  BPT.TRAP 0x1 ;  /* 0x000000040000795c */ /* 0x000fe20000300000 */
.L_x_21:
[----:B------:R-:W-:-:S13]  /*1360*/  ISETP.NE.AND P0, PT, R5, RZ, PT ;  /* 0x000000ff0500720c */ /* 0x000fda0003f05270 */
[----:B0-----:R-:W-:-:S05]  /*1370*/  @P0 LEA R10, R9, UR7, 0x3 ;  /* 0x00000007090a0c11 */ /* 0x001fca000f8e18ff */
[----:B------:R-:W-:-:S05]  /*1380*/  @P0 VIADD R10, R10, 0x36048 ;  /* 0x000360480a0a0836 */ /* 0x000fca0000000000 */
[----:B------:R-:W-:-:S04]  /*1390*/  @P0 PRMT R10, R3, 0x654, R10 ;  /* 0x00000654030a0816 */ /* 0x000fc8000000000a */
[----:B------:R0:W-:Y:S01]  /*13a0*/  @P0 SYNCS.ARRIVE.TRANS64.RED.A1T0 RZ, [R10+URZ], RZ ;  /* 0x000000ff0aff09a7 */ /* 0x0001e2000810043f */
[----:B------:R-:W-:-:S13]  /*13b0*/  ISETP.GT.U32.AND P0, PT, R4, 0x1, PT ;  /* 0x000000010400780c */ /* 0x000fda0003f04070 */
[----:B0-----:R-:W-:Y:S05]  /*13c0*/  @P0 BRA `(.L_x_22) ;  /* 0x0000000000040947 */ /* 0x001fea0003800000 */
[----:B------:R-:W-:Y:S01]  /*13d0*/  BPT.TRAP 0x1 ;  /* 0x000000040000795c */ /* 0x000fe20000300000 */
.L_x_22:
[----:B------:R-:W-:Y:S01]  /*13e0*/  UIADD3 UR4, UR4, 0x1, URZ ;  /* 0x0000000104047890 */ /* 0x000fe2000fffe03f */
[C---:B------:R-:W-:Y:S01]  /*13f0*/  ISETP.GT.AND P1, PT, R8.reuse, 0x1, PT ;  /* 0x000000010800780c */ /* 0x040fe20003f24270 */
[----:B------:R-:W-:Y:S02]  /*1400*/  VIADD R9, R9, 0x1 ;  /* 0x0000000109097836 */ /* 0x000fe40000000000 */
[----:B------:R-:W-:Y:S01]  /*1410*/  UISETP.NE.AND UP0, UPT, UR4, 0x9, UPT ;  /* 0x000000090400788c */ /* 0x000fe2000bf05270 */
[----:B------:R-:W-:Y:S02]  /*1420*/  VIADD R8, R8, 0xffffffff ;  /* 0xffffffff08087836 */ /* 0x000fe40000000000 */
[C---:B------:R-:W-:Y:S01]  /*1430*/  ISETP.NE.AND P0, PT, R9.reuse, 0x9, PT ;  /* 0x000000090900780c */ /* 0x040fe20003f05270 */
[----:B------:R-:W-:Y:S02]  /*1440*/  USEL UR5, URZ, 0x1, UP0 ;  /* 0x000000013f057887 */ /* 0x000fe40008000000 */
[----:B------:R-:W-:Y:S01]  /*1450*/  USEL UR4, UR4, URZ, UP0 ;  /* 0x0000003f04047287 */ /* 0x000fe20008000000 */
[----:B------:R-:W-:Y:S01]  /*1460*/  SEL R9, R9, RZ, P0 ;  /* 0x000000ff09097207 */ /* 0x000fe20000000000 */
[----:B------:R-:W-:-:S02]  /*1470*/  UPLOP3.LUT UP0, UPT, UPT, UPT, UPT, 0x80, 0x0 ;  /* 0x000000000000789c */ /* 0x000fc40003f0f070 */
[----:B------:R-:W-:Y:S01]  /*1480*/  LOP3.LUT R12, R12, UR5, RZ, 0x3c, !PT ;  /* 0x000000050c0c7c12 */ /* 0x000fe2000f8e3cff */
[----:B------:R-:W-:Y:S08]  /*1490*/  @P1 BRA `(.L_x_23) ;  /* 0xfffffffc00201947 */ /* 0x000ff0000383ffff */
.L_x_18:
[----:B------:R-:W-:Y:S01]  /*14a0*/  ISETP.GE.AND P0, PT, R6, 0x1, PT ;  /* 0x000000010600780c */ /* 0x000fe20003f06270 */
[----:B------:R-:W-:-:S12]  /*14b0*/  WARPGROUP.DEPBAR.LE gsb0, 0x0 ;  /* 0x00008000000079c5 */ /* 0x000fd80000010000 */
[----:B------:R-:W-:Y:S05]  /*14c0*/  @!P0 BRA `(.L_x_24) ;  /* 0x0000000000548947 */ /* 0x000fea0003800000 */
[----:B------:R-:W-:-:S04]  /*14d0*/  LOP3.LUT R6, R4, 0x1, RZ, 0xfc, !PT ;  /* 0x0000000104067812 */ /* 0x000fc800078efcff */
[----:B------:R-:W-:-:S13]  /*14e0*/  ISETP.NE.AND P0, PT, R6, 0x3, PT ;  /* 0x000000030600780c */ /* 0x000fda0003f05270 */
[----:B------:R-:W-:Y:S05]  /*14f0*/  @!P0 BRA `(.L_x_25) ;  /* 0x0000000000048947 */ /* 0x000fea0003800000 */
[----:B------:R-:W-:Y:S01]  /*1500*/  BPT.TRAP 0x1 ;  /* 0x000000040000795c */ /* 0x000fe20000300000 */
.L_x_25:
[----:B------:R-:W-:Y:S01]  /*1510*/  ISETP.NE.AND P0, PT, R5, RZ, PT ;  /* 0x000000ff0500720c */ /* 0x000fe20003f05270 */
[----:B------:R-:W-:Y:S01]  /*1520*/  BSSY B0, `(.L_x_26) ;  /* 0x000000d000007945 */ /* 0x000fe20003800000 */
[----:B------:R-:W-:-:S11]  /*1530*/  ISETP.GT.U32.AND P1, PT, R4, 0x1, PT ;  /* 0x000000010400780c */ /* 0x000fd60003f24070 */
[----:B------:R-:W-:Y:S05]  /*1540*/  @!P0 BRA `(.L_x_27) ;  /* 0x0000000000288947 */ /* 0x000fea0003800000 */
[----:B------:R-:W0:Y:S01]  /*1550*/  S2R R6, SR_CgaCtaId ;  /* 0x0000000000067919 */ /* 0x000e220000008800 */
[----:B------:R-:W-:-:S05]  /*1560*/  IMAD.WIDE.U32 R4, R7, 0x38e38e39, RZ ;  /* 0x38e38e3907047825 */ /* 0x000fca00078e00ff */
[----:B------:R-:W-:Y:S02]  /*1570*/  SHF.R.U32.HI R4, RZ, 0x1, R5 ;  /* 0x00000001ff047819 */ /* 0x000fe40000011605 */
[----:B------:R-:W-:-:S03]  /*1580*/  MOV R5, 0x400 ;  /* 0x0000040000057802 */ /* 0x000fc60000000f00 */
[----:B------:R-:W-:Y:S01]  /*1590*/  IMAD R7, R4, -0x9, R7 ;  /* 0xfffffff704077824 */ /* 0x000fe200078e0207 */
[----:B0-----:R-:W-:-:S05]  /*15a0*/  LEA R6, R6, R5, 0x18 ;  /* 0x0000000506067211 */ /* 0x001fca00078ec0ff */
[----:B------:R-:W-:-:S04]  /*15b0*/  IMAD R7, R7, 0x8, R6 ;  /* 0x0000000807077824 */ /* 0x000fc800078e0206 */
[----:B------:R-:W-:-:S05]  /*15c0*/  VIADD R4, R7, 0x36048 ;  /* 0x0003604807047836 */ /* 0x000fca0000000000 */
[----:B------:R-:W-:-:S04]  /*15d0*/  PRMT R4, R3, 0x654, R4 ;  /* 0x0000065403047816 */ /* 0x000fc80000000004 */
[----:B------:R0:W-:Y:S03]  /*15e0*/  SYNCS.ARRIVE.TRANS64.RED.A1T0 RZ, [R4+URZ], RZ ;  /* 0x000000ff04ff79a7 */ /* 0x0001e6000810043f */
.L_x_27:
[----:B------:R-:W-:Y:S05]  /*15f0*/  BSYNC B0 ;  /* 0x0000000000007941 */ /* 0x000fea0003800000 */
.L_x_26:
[----:B------:R-:W-:Y:S05]  /*1600*/  @P1 BRA `(.L_x_24) ;  /* 0x0000000000041947 */ /* 0x000fea0003800000 */
[----:B------:R-:W-:Y:S01]  /*1610*/  BPT.TRAP 0x1 ;  /* 0x000000040000795c */ /* 0x000fe20000300000 */
.L_x_24:
[----:B------:R-:W0:Y:S01]  /*1620*/  S2R R3, SR_TID.X ;  /* 0x0000000000037919 */ /* 0x000e220000002100 */
[----:B------:R-:W-:Y:S01]  /*1630*/  ULDC.64 UR4, c[0x0][0x280] ;  /* 0x0000a00000047ab9 */ /* 0x000fe20000000a00 */
[----:B------:R-:W1:Y:S01]  /*1640*/  S2R R5, SR_CTAID.Y ;  /* 0x0000000000057919 */ /* 0x000e620000002600 */
[----:B------:R-:W4:Y:S01]  /*1650*/  S2R R15, SR_CTAID.X ;  /* 0x00000000000f7919 */ /* 0x000f220000002500 */
[----:B0-----:R-:W-:-:S04]  /*1660*/  SHF.R.S32.HI R4, RZ, 0x1f, R3 ;  /* 0x0000001fff047819 */ /* 0x001fc80000011403 */
[----:B------:R-:W-:-:S04]  /*1670*/  LEA.HI R4, R4, R3, RZ, 0x7 ;  /* 0x0000000304047211 */ /* 0x000fc800078f38ff */
[----:B------:R-:W-:Y:S01]  /*1680*/  LOP3.LUT R4, R4, 0xffffff80, RZ, 0xc0, !PT ;  /* 0xffffff8004047812 */ /* 0x000fe200078ec0ff */
[----:B----4-:R-:W-:-:S04]  /*1690*/  IMAD.SHL.U32 R6, R15, 0x40, RZ ;  /* 0x000000400f067824 */ /* 0x010fc800078e00ff */
[----:B------:R-:W-:Y:S02]  /*16a0*/  IMAD.IADD R8, R3, 0x1, -R4 ;  /* 0x0000000103087824 */ /* 0x000fe400078e0a04 */
[----:B-1----:R-:W-:-:S03]  /*16b0*/  IMAD.SHL.U32 R4, R5, 0x80, RZ ;  /* 0x0000008005047824 */ /* 0x002fc600078e00ff */
[----:B------:R-:W-:Y:S02]  /*16c0*/  SHF.R.S32.HI R7, RZ, 0x1f, R8 ;  /* 0x0000001fff077819 */ /* 0x000fe40000011408 */
[----:B------:R-:W-:Y:S02]  /*16d0*/  ISETP.GE.AND P0, PT, R4, UR5, PT ;  /* 0x0000000504007c0c */ /* 0x000fe4000bf06270 */
[----:B------:R-:W-:Y:S02]  /*16e0*/  LEA.HI R3, R7, R8, RZ, 0x2 ;  /* 0x0000000807037211 */ /* 0x000fe400078f10ff */
[----:B------:R-:W-:Y:S02]  /*16f0*/  ISETP.GE.OR P0, PT, R6, UR4, P0 ;  /* 0x0000000406007c0c */ /* 0x000fe40008706670 */
[--C-:B------:R-:W-:Y:S02]  /*1700*/  SHF.R.S32.HI R10, RZ, 0x2, R3.reuse ;  /* 0x00000002ff0a7819 */ /* 0x100fe40000011403 */
[----:B------:R-:W-:-:S04]  /*1710*/  SHF.R.S32.HI R5, RZ, 0x1f, R3 ;  /* 0x0000001fff057819 */ /* 0x000fc80000011403 */
[----:B------:R-:W-:-:S04]  /*1720*/  LEA.HI R5, R5, R10, RZ, 0x3 ;  /* 0x0000000a05057211 */ /* 0x000fc800078f18ff */
[----:B------:R-:W-:Y:S01]  /*1730*/  LOP3.LUT R5, R5, 0xfffffff8, RZ, 0xc0, !PT ;  /* 0xfffffff805057812 */ /* 0x000fe200078ec0ff */
[----:B------:R-:W-:Y:S06]  /*1740*/  @P0 EXIT ;  /* 0x000000000000094d */ /* 0x000fec0003800000 */
[----:B------:R-:W0:Y:S01]  /*1750*/  LDC.64 R16, c[0x0][0x658] ;  /* 0x00019600ff107b82 */ /* 0x000e220000000a00 */
[----:B------:R-:W-:Y:S01]  /*1760*/  IMAD.IADD R10, R10, 0x1, -R5 ;  /* 0x000000010a0a7824 */ /* 0x000fe200078e0a05 */
[----:B------:R-:W-:Y:S02]  /*1770*/  LOP3.LUT R3, R3, 0x7ffffffc, RZ, 0xc0, !PT ;  /* 0x7ffffffc03037812 */ /* 0x000fe400078ec0ff */
[----:B------:R-:W-:Y:S02]  /*1780*/  LEA.HI R5, R7, R8, RZ, 0x5 ;  /* 0x0000000807057211 */ /* 0x000fe400078f28ff */
[----:B------:R-:W-:Y:S01]  /*1790*/  SHF.R.S32.HI R11, RZ, 0x1f, R10 ;  /* 0x0000001fff0b7819 */ /* 0x000fe2000001140a */
[----:B------:R-:W-:Y:S01]  /*17a0*/  IMAD.IADD R3, R8, 0x1, -R3 ;  /* 0x0000000108037824 */ /* 0x000fe200078e0a03 */
[----:B------:R-:W-:Y:S02]  /*17b0*/  SHF.R.S32.HI R5, RZ, 0x5, R5 ;  /* 0x00000005ff057819 */ /* 0x000fe40000011405 */
[----:B---3-5:R-:W-:Y:S01]  /*17c0*/  FSETP.NEU.AND P1, PT, R2, RZ, PT ;  /* 0x000000ff0200720b */ /* 0x028fe20003f2d000 */
[----:B------:R-:W-:-:S02]  /*17d0*/  IMAD.SHL.U32 R3, R3, 0x2, RZ ;  /* 0x0000000203037824 */ /* 0x000fc400078e00ff */
[----:B------:R-:W-:-:S03]  /*17e0*/  IMAD.WIDE R14, R15, 0x40, R10 ;  /* 0x000000400f0e7825 */ /* 0x000fc600078e020a */
[----:B------:R-:W-:Y:S01]  /*17f0*/  SHF.R.S32.HI R9, RZ, 0x1f, R3 ;  /* 0x0000001fff097819 */ /* 0x000fe20000011403 */
[C---:B------:R-:W-:Y:S01]  /*1800*/  IMAD R7, R5.reuse, -0x10, -R6 ;  /* 0xfffffff005077824 */ /* 0x040fe200078e0a06 */
[C---:B------:R-:W-:Y:S01]  /*1810*/  IADD3 R8, P0, R4.reuse, R3, RZ ;  /* 0x0000000304087210 */ /* 0x040fe20007f1e0ff */
[----:B------:R-:W-:Y:S01]  /*1820*/  IMAD.WIDE R14, R5, 0x10, R14 ;  /* 0x00000010050e7825 */ /* 0x000fe200078e020e */
[----:B------:R-:W-:Y:S02]  /*1830*/  IADD3 R3, -R3, UR5, -R4 ;  /* 0x0000000503037c10 */ /* 0x000fe4000fffe904 */
[----:B------:R-:W-:Y:S01]  /*1840*/  LEA.HI.X.SX32 R9, R4, R9, 0x1, P0 ;  /* 0x0000000904097211 */ /* 0x000fe200000f0eff */
[-C--:B0-----:R-:W-:Y:S01]  /*1850*/  IMAD R4, R15, R16.reuse, RZ ;  /* 0x000000100f047224 */ /* 0x081fe200078e02ff */
[----:B------:R-:W-:Y:S02]  /*1860*/  IADD3 R10, R7, UR4, -R10 ;  /* 0x00000004070a7c10 */ /* 0x000fe4000fffe80a */
[----:B------:R-:W-:Y:S01]  /*1870*/  ISETP.GT.AND P0, PT, R3, RZ, PT ;  /* 0x000000ff0300720c */ /* 0x000fe20003f04270 */
[----:B------:R-:W-:Y:S01]  /*1880*/  IMAD.WIDE.U32 R12, R14, R16, R8 ;  /* 0x000000100e0c7225 */ /* 0x000fe200078e0008 */
[----:B------:R-:W-:-:S02]  /*1890*/  SHF.L.U64.HI R11, R16, 0x3, R17 ;  /* 0x00000003100b7819 */ /* 0x000fc40000010211 */
[----:B------:R-:W-:Y:S01]  /*18a0*/  ISETP.GT.AND P2, PT, R10, RZ, P0 ;  /* 0x000000ff0a00720c */ /* 0x000fe20000744270 */
[----:B------:R-:W-:Y:S02]  /*18b0*/  IMAD R7, R14, R17, R4 ;  /* 0x000000110e077224 */ /* 0x000fe400078e0204 */
[----:B------:R-:W-:Y:S02]  /*18c0*/  IMAD.SHL.U32 R16, R16, 0x8, RZ ;  /* 0x0000000810107824 */ /* 0x000fe400078e00ff */
[----:B------:R-:W-:Y:S01]  /*18d0*/  IMAD.IADD R7, R13, 0x1, R7 ;  /* 0x000000010d077824 */ /* 0x000fe200078e0207 */
[----:B------:R-:W-:Y:S07]  /*18e0*/  @!P1 BRA `(.L_x_28) ;  /* 0x0000002c00f49947 */ /* 0x000fee0003800000 */
[----:B------:R-:W-:Y:S01]  /*18f0*/  ULDC.64 UR6, c[0x0][0x630] ;  /* 0x00018c0000067ab9 */ /* 0x000fe20000000a00 */
[----:B------:R-:W-:Y:S01]  /*1900*/  ULDC.64 UR8, c[0x0][0x628] ;  /* 0x00018a0000087ab9 */ /* 0x000fe20000000a00 */
[----:B------:R-:W-:Y:S01]  /*1910*/  IMAD R13, R15, UR6, RZ ;  /* 0x000000060f0d7c24 */ /* 0x000fe2000f8e02ff */
[----:B------:R-:W-:Y:S01]  /*1920*/  ULDC.64 UR4, c[0x0][0x650] ;  /* 0x0001940000047ab9 */ /* 0x000fe20000000a00 */
[----:B------:R-:W-:-:S04]  /*1930*/  IMAD.WIDE.U32 R18, R14, UR6, R8 ;  /* 0x000000060e127c25 */ /* 0x000fc8000f8e0008 */
[----:B------:R-:W-:Y:S01]  /*1940*/  IMAD R13, R14, UR7, R13 ;  /* 0x000000070e0d7c24 */ /* 0x000fe2000f8e020d */
[----:B------:R-:W-:-:S03]  /*1950*/  LEA R4, P1, R18, UR8, 0x1 ;  /* 0x0000000812047c11 */ /* 0x000fc6000f8208ff */
[----:B------:R-:W-:-:S05]  /*1960*/  IMAD.IADD R5, R19, 0x1, R13 ;  /* 0x0000000113057824 */ /* 0x000fca00078e020d */
[----:B------:R-:W-:-:S05]  /*1970*/  LEA.HI.X R5, R18, UR9, R5, 0x1, P1 ;  /* 0x0000000912057c11 */ /* 0x000fca00088f0c05 */
[----:B------:R-:W3:Y:S01]  /*1980*/  @P2 LDG.E.LTC128B.U16 R17, desc[UR12][R4.64] ;  /* 0x0000000c04112981 */ /* 0x000ee2000c1e1520 */
[C---:B------:R-:W-:Y:S01]  /*1990*/  LEA R6, P4, R12.reuse, UR4, 0x1 ;  /* 0x000000040c067c11 */ /* 0x040fe2000f8808ff */
[----:B------:R-:W-:Y:S01]  /*19a0*/  BSSY B0, `(.L_x_29) ;  /* 0x000000b000007945 */ /* 0x000fe20003800000 */
[----:B------:R-:W-:Y:S02]  /*19b0*/  ISETP.GT.AND P1, PT, R3, 0x1, PT ;  /* 0x000000010300780c */ /* 0x000fe40003f24270 */
[----:B------:R-:W-:Y:S02]  /*19c0*/  LEA.HI.X R7, R12, UR5, R7, 0x1, P4 ;  /* 0x000000050c077c11 */ /* 0x000fe4000a0f0c07 */
[----:B------:R-:W-:Y:S01]  /*19d0*/  ISETP.GT.AND P3, PT, R10, RZ, P1 ;  /* 0x000000ff0a00720c */ /* 0x000fe20000f64270 */
[----:B---3--:R-:W-:-:S04]  /*19e0*/  IMAD.U32 R19, R17, 0x10000, RZ ;  /* 0x0001000011137824 */ /* 0x008fc800078e00ff */
[----:B------:R-:W-:-:S04]  /*19f0*/  FMUL R19, R19, R2 ;  /* 0x0000000213137220 */ /* 0x000fc80000400000 */
[----:B--2---:R-:W-:-:S05]  /*1a00*/  FFMA R19, R24, R0, R19 ;  /* 0x0000000018137223 */ /* 0x004fca0000000013 */
[----:B------:R-:W-:-:S05]  /*1a10*/  F2FP.BF16.F32.PACK_AB R19, RZ, R19 ;  /* 0x00000013ff13723e */ /* 0x000fca00000010ff */
[----:B------:R0:W-:Y:S01]  /*1a20*/  @P2 STG.E.U16 desc[UR12][R6.64], R19 ;  /* 0x0000001306002986 */ /* 0x0001e2000c10150c */
[----:B------:R-:W-:Y:S05]  /*1a30*/  @!P3 BRA `(.L_x_30) ;  /* 0x000000000004b947 */ /* 0x000fea0003800000 */
[----:B------:R1:W5:Y:S02]  /*1a40*/  LDG.E.LTC128B.U16 R17, desc[UR12][R4.64+0x2] ;  /* 0x0000020c04117981 */ /* 0x000364000c1e1520 */
.L_x_30:
[----:B------:R-:W-:Y:S05]  /*1a50*/  BSYNC B0 ;  /* 0x0000000000007941 */ /* 0x000fea0003800000 */
.L_x_29:
[----:B------:R-:W-:Y:S01]  /*1a60*/  USHF.L.U32 UR5, UR6, 0x3, URZ ;  /* 0x0000000306057899 */ /* 0x000fe2000800063f */
[----:B-----5:R-:W-:Y:S01]  /*1a70*/  IMAD.U32 R15, R17, 0x10000, RZ ;  /* 0x00010000110f7824 */ /* 0x020fe200078e00ff */
[----:B------:R-:W-:Y:S01]  /*1a80*/  USHF.L.U64.HI UR4, UR6, 0x3, UR7 ;  /* 0x0000000306047899 */ /* 0x000fe20008010207 */
[----:B------:R-:W-:Y:S02]  /*1a90*/  ISETP.GT.AND P0, PT, R10, 0x8, P0 ;  /* 0x000000080a00780c */ /* 0x000fe40000704270 */
[----:B------:R-:W-:Y:S01]  /*1aa0*/  FMUL R12, R15, R2 ;  /* 0x000000020f0c7220 */ /* 0x000fe20000400000 */
[----:B------:R-:W-:Y:S02]  /*1ab0*/  IMAD.U32 R18, RZ, RZ, UR5 ;  /* 0x00000005ff127e24 */ /* 0x000fe4000f8e00ff */
[----:B0-----:R-:W-:Y:S02]  /*1ac0*/  IMAD.U32 R19, RZ, RZ, UR4 ;  /* 0x00000004ff137e24 */ /* 0x001fe4000f8e00ff */
[----:B------:R-:W-:Y:S01]  /*1ad0*/  FFMA R12, R25, R0, R12 ;  /* 0x00000000190c7223 */ /* 0x000fe2000000000c */
[----:B------:R-:W-:-:S04]  /*1ae0*/  IMAD.WIDE.U32 R18, R14, UR6, R18 ;  /* 0x000000060e127c25 */ /* 0x000fc8000f8e0012 */
[----:B------:R-:W-:Y:S02]  /*1af0*/  F2FP.BF16.F32.PACK_AB R12, RZ, R12 ;  /* 0x0000000cff0c723e */ /* 0x000fe400000010ff */
[----:B------:R-:W-:-:S03]  /*1b00*/  IADD3 R14, P2, R8, R18, RZ ;  /* 0x00000012080e7210 */ /* 0x000fc60007f5e0ff */
[----:B------:R0:W-:Y:S01]  /*1b10*/  @P3 STG.E.U16 desc[UR12][R6.64+0x2], R12 ;  /* 0x0000020c06003986 */ /* 0x0001e2000c10150c */
[----:B------:R-:W-:Y:S02]  /*1b20*/  IADD3.X R9, R9, R13, R19, P2, !PT ;  /* 0x0000000d09097210 */ /* 0x000fe400017fe413 */
[----:B------:R-:W-:-:S04]  /*1b30*/  LEA R8, P2, R14, UR8, 0x1 ;  /* 0x000000080e087c11 */ /* 0x000fc8000f8408ff */
[----:B------:R-:W-:Y:S02]  /*1b40*/  LEA.HI.X R9, R14, UR9, R9, 0x1, P2 ;  /* 0x000000090e097c11 */ /* 0x000fe400090f0c09 */
[----:B------:R-:W-:-:S06]  /*1b50*/  PRMT R14, R17, 0x7610, R14 ;  /* 0x00007610110e7816 */ /* 0x000fcc000000000e */
[----:B------:R-:W2:Y:S01]  /*1b60*/  @P0 LDG.E.LTC128B.U16 R14, desc[UR12][R8.64] ;  /* 0x0000000c080e0981 */ /* 0x000ea2000c1e1520 */
[C---:B------:R-:W-:Y:S01]  /*1b70*/  SHF.L.U64.HI R11, R16.reuse, 0x1, R11 ;  /* 0x00000001100b7819 */ /* 0x040fe2000001020b */
[----:B------:R-:W-:Y:S01]  /*1b80*/  BSSY B0, `(.L_x_31) ;  /* 0x000000b000007945 */ /* 0x000fe20003800000 */
[----:B------:R-:W-:Y:S02]  /*1b90*/  LEA R16, P2, R16, R6, 0x1 ;  /* 0x0000000610107211 */ /* 0x000fe400078408ff */
[----:B------:R-:W-:-:S03]  /*1ba0*/  ISETP.GT.AND P1, PT, R10, 0x8, P1 ;  /* 0x000000080a00780c */ /* 0x000fc60000f24270 */
[----:B------:R-:W-:Y:S02]  /*1bb0*/  IMAD.X R17, R11, 0x1, R7, P2 ;  /* 0x000000010b117824 */ /* 0x000fe400010e0607 */
[----:B--2---:R-:W-:-:S04]  /*1bc0*/  IMAD.U32 R13, R14, 0x10000, RZ ;  /* 0x000100000e0d7824 */ /* 0x004fc800078e00ff */
[----:B------:R-:W-:-:S04]  /*1bd0*/  FMUL R13, R13, R2 ;  /* 0x000000020d0d7220 */ /* 0x000fc80000400000 */
[----:B------:R-:W-:-:S05]  /*1be0*/  FFMA R13, R26, R0, R13 ;  /* 0x000000001a0d7223 */ /* 0x000fca000000000d */
[----:B------:R-:W-:-:S05]  /*1bf0*/  F2FP.BF16.F32.PACK_AB R13, RZ, R13 ;  /* 0x0000000dff0d723e */ /* 0x000fca00000010ff */
[----:B------:R0:W-:Y:S01]  /*1c00*/  @P0 STG.E.U16 desc[UR12][R16.64], R13 ;  /* 0x0000000d10000986 */ /* 0x0001e2000c10150c */
[----:B------:R-:W-:Y:S05]  /*1c10*/  @!P1 BRA `(.L_x_32) ;  /* 0x0000000000049947 */ /* 0x000fea0003800000 */
[----:B------:R2:W5:Y:S02]  /*1c20*/  LDG.E.LTC128B.U16 R14, desc[UR12][R8.64+0x2] ;  /* 0x0000020c080e7981 */ /* 0x000564000c1e1520 */
.L_x_32:
[----:B------:R-:W-:Y:S05]  /*1c30*/  BSYNC B0 ;  /* 0x0000000000007941 */ /* 0x000fea0003800000 */
.L_x_31:
[----:B-----5:R-:W-:Y:S01]  /*1c40*/  IMAD.U32 R11, R14, 0x10000, RZ ;  /* 0x000100000e0b7824 */ /* 0x020fe200078e00ff */
[----:B------:R-:W-:Y:S01]  /*1c50*/  ISETP.GT.AND P0, PT, R3, 0x8, PT ;  /* 0x000000080300780c */ /* 0x000fe20003f04270 */
[----:B0-----:R-:W-:Y:S01]  /*1c60*/  @P1 IMAD.MOV.U32 R13, RZ, RZ, R17 ;  /* 0x000000ffff0d1224 */ /* 0x001fe200078e0011 */
[----:B------:R-:W-:Y:S01]  /*1c70*/  BSSY B0, `(.L_x_33) ;  /* 0x000000a000007945 */ /* 0x000fe20003800000 */
[----:B------:R-:W-:Y:S01]  /*1c80*/  FMUL R12, R11, R2 ;  /* 0x000000020b0c7220 */ /* 0x000fe20000400000 */
[----:B------:R-:W-:-:S03]  /*1c90*/  ISETP.GT.AND P2, PT, R10, RZ, P0 ;  /* 0x000000ff0a00720c */ /* 0x000fc60000744270 */
[----:B------:R-:W-:-:S05]  /*1ca0*/  FFMA R12, R27, R0, R12 ;  /* 0x000000001b0c7223 */ /* 0x000fca000000000c */
[----:B------:R-:W-:-:S04]  /*1cb0*/  F2FP.BF16.F32.PACK_AB R12, RZ, R12 ;  /* 0x0000000cff0c723e */ /* 0x000fc800000010ff */
[----:B------:R-:W-:Y:S01]  /*1cc0*/  PRMT R11, R12, 0x7610, R11 ;  /* 0x000076100c0b7816 */ /* 0x000fe2000000000b */
[----:B------:R-:W-:-:S05]  /*1cd0*/  @P1 IMAD.MOV.U32 R12, RZ, RZ, R16 ;  /* 0x000000ffff0c1224 */ /* 0x000fca00078e0010 */
[----:B------:R0:W-:Y:S01]  /*1ce0*/  @P1 STG.E.U16 desc[UR12][R12.64+0x2], R11 ;  /* 0x0000020b0c001986 */ /* 0x0001e2000c10150c */
[----:B------:R-:W-:Y:S05]  /*1cf0*/  @!P2 BRA `(.L_x_34) ;  /* 0x000000000004a947 */ /* 0x000fea0003800000 */
[----:B------:R3:W5:Y:S02]  /*1d00*/  LDG.E.LTC128B.U16 R14, desc[UR12][R4.64+0x10] ;  /* 0x0000100c040e7981 */ /* 0x000764000c1e1520 */
.L_x_34:
[----:B------:R-:W-:Y:S05]  /*1d10*/  BSYNC B0 ;  /* 0x0000000000007941 */ /* 0x000fea0003800000 */
.L_x_33:
[----:B0----5:R-:W-:Y:S01]  /*1d20*/  IMAD.U32 R11, R14, 0x10000, RZ ;  /* 0x000100000e0b7824 */ /* 0x021fe200078e00ff */
[----:B------:R-:W-:Y:S01]  /*1d30*/  ISETP.GT.AND P1, PT, R3, 0x9, PT ;  /* 0x000000090300780c */ /* 0x000fe20003f24270 */
[----:B------:R-:W-:Y:S02]  /*1d40*/  BSSY B0, `(.L_x_35) ;  /* 0x0000008000007945 */ /* 0x000fe40003800000 */
[----:B------:R-:W-:Y:S01]  /*1d50*/  FMUL R11, R11, R2 ;  /* 0x000000020b0b7220 */ /* 0x000fe20000400000 */
[----:B------:R-:W-:-:S03]  /*1d60*/  ISETP.GT.AND P3, PT, R10, RZ, P1 ;  /* 0x000000ff0a00720c */ /* 0x000fc60000f64270 */
[----:B------:R-:W-:-:S05]  /*1d70*/  FFMA R11, R28, R0, R11 ;  /* 0x000000001c0b7223 */ /* 0x000fca000000000b */
[----:B------:R-:W-:-:S05]  /*1d80*/  F2FP.BF16.F32.PACK_AB R11, RZ, R11 ;  /* 0x0000000bff0b723e */ /* 0x000fca00000010ff */
[----:B------:R0:W-:Y:S01]  /*1d90*/  @P2 STG.E.U16 desc[UR12][R6.64+0x10], R11 ;  /* 0x0000100b06002986 */ /* 0x0001e2000c10150c */
[----:B------:R-:W-:Y:S05]  /*1da0*/  @!P3 BRA `(.L_x_36) ;  /* 0x000000000004b947 */ /* 0x000fea0003800000 */
[----:B------:R4:W5:Y:S02]  /*1db0*/  LDG.E.LTC128B.U16 R14, desc[UR12][R4.64+0x12] ;  /* 0x0000120c040e7981 */ /* 0x000964000c1e1520 */
.L_x_36:
[----:B------:R-:W-:Y:S05]  /*1dc0*/  BSYNC B0 ;  /* 0x0000000000007941 */ /* 0x000fea0003800000 */
.L_x_35:
[----:B0----5:R-:W-:Y:S01]  /*1dd0*/  IMAD.U32 R11, R14, 0x10000, RZ ;  /* 0x000100000e0b7824 */ /* 0x021fe200078e00ff */
[----:B------:R-:W-:Y:S01]  /*1de0*/  ISETP.GT.AND P0, PT, R10, 0x8, P0 ;  /* 0x000000080a00780c */ /* 0x000fe20000704270 */
[----:B------:R-:W-:Y:S02]  /*1df0*/  BSSY B0, `(.L_x_37) ;  /* 0x0000007000007945 */ /* 0x000fe40003800000 */
[----:B------:R-:W-:-:S04]  /*1e00*/  FMUL R12, R11, R2 ;  /* 0x000000020b0c7220 */ /* 0x000fc80000400000 */
[----:B------:R-:W-:-:S05]  /*1e10*/  FFMA R12, R29, R0, R12 ;  /* 0x000000001d0c7223 */ /* 0x000fca000000000c */
[----:B------:R-:W-:-:S05]  /*1e20*/  F2FP.BF16.F32.PACK_AB R12, RZ, R12 ;  /* 0x0000000cff0c723e */ /* 0x000fca00000010ff */
[----:B------:R0:W-:Y:S01]  /*1e30*/  @P3 STG.E.U16 desc[UR12][R6.64+0x12], R12 ;  /* 0x0000120c06003986 */ /* 0x0001e2000c10150c */
[----:B------:R-:W-:Y:S05]  /*1e40*/  @!P0 BRA `(.L_x_38) ;  /* 0x0000000000048947 */ /* 0x000fea0003800000 */
[----:B------:R0:W5:Y:S02]  /*1e50*/  LDG.E.LTC128B.U16 R14, desc[UR12][R8.64+0x10] ;  /* 0x0000100c080e7981 */ /* 0x000164000c1e1520 */
.L_x_38:
[----:B------:R-:W-:Y:S05]  /*1e60*/  BSYNC B0 ;  /* 0x0000000000007941 */ /* 0x000fea0003800000 */
.L_x_37:
[----:B-----5:R-:W-:Y:S01]  /*1e70*/  IMAD.U32 R11, R14, 0x10000, RZ ;  /* 0x000100000e0b7824 */ /* 0x020fe200078e00ff */
[----:B------:R-:W-:Y:S01]  /*1e80*/  ISETP.GT.AND P1, PT, R10, 0x8, P1 ;  /* 0x000000080a00780c */ /* 0x000fe20000f24270 */
[----:B0-----:R-:W-:Y:S01]  /*1e90*/  @P0 IMAD.MOV.U32 R12, RZ, RZ, R16 ;  /* 0x000000ffff0c0224 */ /* 0x001fe200078e0010 */
[----:B------:R-:W-:Y:S01]  /*1ea0*/  BSSY B0, `(.L_x_39) ;  /* 0x0000008000007945 */ /* 0x000fe20003800000 */
[----:B------:R-:W-:Y:S01]  /*1eb0*/  FMUL R11, R11, R2 ;  /* 0x000000020b0b7220 */ /* 0x000fe20000400000 */
[----:B------:R-:W-:-:S03]  /*1ec0*/  @P0 IMAD.MOV.U32 R13, RZ, RZ, R17 ;  /* 0x000000ffff0d0224 */ /* 0x000fc600078e0011 */
[----:B------:R-:W-:-:S05]  /*1ed0*/  FFMA R11, R30, R0, R11 ;  /* 0x000000001e0b7223 */ /* 0x000fca000000000b */
[----:B------:R-:W-:-:S05]  /*1ee0*/  F2FP.BF16.F32.PACK_AB R11, RZ, R11 ;  /* 0x0000000bff0b723e */ /* 0x000fca00000010ff */
[----:B------:R0:W-:Y:S01]  /*1ef0*/  @P0 STG.E.U16 desc[UR12][R12.64+0x10], R11 ;  /* 0x0000100b0c000986 */ /* 0x0001e2000c10150c */
[----:B------:R-:W-:Y:S05]  /*1f00*/  @!P1 BRA `(.L_x_40) ;  /* 0x0000000000049947 */ /* 0x000fea0003800000 */
[----:B------:R0:W5:Y:S02]  /*1f10*/  LDG.E.LTC128B.U16 R14, desc[UR12][R8.64+0x12] ;  /* 0x0000120c080e7981 */ /* 0x000164000c1e1520 */
.L_x_40:
[----:B------:R-:W-:Y:S05]  /*1f20*/  BSYNC B0 ;  /* 0x0000000000007941 */ /* 0x000fea0003800000 */
.L_x_39:
[----:B0----5:R-:W-:Y:S01]  /*1f30*/  IMAD.U32 R11, R14, 0x10000, RZ ;  /* 0x000100000e0b7824 */ /* 0x021fe200078e00ff */
[----:B------:R-:W-:Y:S01]  /*1f40*/  ISETP.GT.AND P0, PT, R3, 0x10, PT ;  /* 0x000000100300780c */ /* 0x000fe20003f04270 */
[----:B------:R-:W-:Y:S01]  /*1f50*/  @P1 IMAD.MOV.U32 R13, RZ, RZ, R17 ;  /* 0x000000ffff0d1224 */ /* 0x000fe200078e0011 */
        /* <DEDUP_REMOVED lines=10> */
.L_x_42:
[----:B------:R-:W-:Y:S05]  /*2000*/  BSYNC B0 ;  /* 0x0000000000007941 */ /* 0x000fea0003800000 */
.L_x_41:
        /* <DEDUP_REMOVED lines=10> */
.L_x_44:
[----:B------:R-:W-:Y:S05]  /*20b0*/  BSYNC B0 ;  /* 0x0000000000007941 */ /* 0x000fea0003800000 */
.L_x_43:
        /* <DEDUP_REMOVED lines=9> */
.L_x_46:
[----:B------:R-:W-:Y:S05]  /*2150*/  BSYNC B0 ;  /* 0x0000000000007941 */ /* 0x000fea0003800000 */
.L_x_45:
        /* <DEDUP_REMOVED lines=11> */
.L_x_48:
[----:B------:R-:W-:Y:S05]  /*2210*/  BSYNC B0 ;  /* 0x0000000000007941 */ /* 0x000fea0003800000 */
.L_x_47:
        /* <DEDUP_REMOVED lines=13> */
.L_x_50:
[----:B------:R-:W-:Y:S05]  /*22f0*/  BSYNC B0 ;  /* 0x0000000000007941 */ /* 0x000fea0003800000 */
.L_x_49:
        /* <DEDUP_REMOVED lines=10> */
.L_x_52:
[----:B------:R-:W-:Y:S05]  /*23a0*/  BSYNC B0 ;  /* 0x0000000000007941 */ /* 0x000fea0003800000 */
.L_x_51:
        /* <DEDUP_REMOVED lines=9> */
.L_x_54:
[----:B------:R-:W-:Y:S05]  /*2440*/  BSYNC B0 ;  /* 0x0000000000007941 */ /* 0x000fea0003800000 */
.L_x_53:
        /* <DEDUP_REMOVED lines=11> */
.L_x_56:
[----:B------:R-:W-:Y:S05]  /*2500*/  BSYNC B0 ;  /* 0x0000000000007941 */ /* 0x000fea0003800000 */
.L_x_55:
        /* <DEDUP_REMOVED lines=13> */
.L_x_58:
[----:B------:R-:W-:Y:S05]  /*25e0*/  BSYNC B0 ;  /* 0x0000000000007941 */ /* 0x000fea0003800000 */
.L_x_57:
        /* <DEDUP_REMOVED lines=10> */
.L_x_60:
[----:B------:R-:W-:Y:S05]  /*2690*/  BSYNC B0 ;  /* 0x0000000000007941 */ /* 0x000fea0003800000 */
.L_x_59:
        /* <DEDUP_REMOVED lines=9> */
.L_x_62:
[----:B------:R-:W-:Y:S05]  /*2730*/  BSYNC B0 ;  /* 0x0000000000007941 */ /* 0x000fea0003800000 */
.L_x_61:
        /* <DEDUP_REMOVED lines=11> */
.L_x_64:
[----:B------:R-:W-:Y:S05]  /*27f0*/  BSYNC B0 ;  /* 0x0000000000007941 */ /* 0x000fea0003800000 */
.L_x_63:
        /* <DEDUP_REMOVED lines=13> */
.L_x_66:
[----:B------:R-:W-:Y:S05]  /*28d0*/  BSYNC B0 ;  /* 0x0000000000007941 */ /* 0x000fea0003800000 */
.L_x_65:
        /* <DEDUP_REMOVED lines=10> */
.L_x_68:
[----:B------:R-:W-:Y:S05]  /*2980*/  BSYNC B0 ;  /* 0x0000000000007941 */ /* 0x000fea0003800000 */
.L_x_67:
        /* <DEDUP_REMOVED lines=9> */
.L_x_70:
[----:B------:R-:W-:Y:S05]  /*2a20*/  BSYNC B0 ;  /* 0x0000000000007941 */ /* 0x000fea0003800000 */
.L_x_69:
        /* <DEDUP_REMOVED lines=11> */
.L_x_72:
[----:B------:R-:W-:Y:S05]  /*2ae0*/  BSYNC B0 ;  /* 0x0000000000007941 */ /* 0x000fea0003800000 */
.L_x_71:
        /* <DEDUP_REMOVED lines=13> */
.L_x_74:
[----:B------:R-:W-:Y:S05]  /*2bc0*/  BSYNC B0 ;  /* 0x0000000000007941 */ /* 0x000fea0003800000 */
.L_x_73:
        /* <DEDUP_REMOVED lines=10> */
.L_x_76:
[----:B------:R-:W-:Y:S05]  /*2c70*/  BSYNC B0 ;  /* 0x0000000000007941 */ /* 0x000fea0003800000 */
.L_x_75:
        /* <DEDUP_REMOVED lines=9> */
.L_x_78:
[----:B------:R-:W-:Y:S05]  /*2d10*/  BSYNC B0 ;  /* 0x0000000000007941 */ /* 0x000fea0003800000 */
.L_x_77:
        /* <DEDUP_REMOVED lines=11> */
.L_x_80:
[----:B------:R-:W-:Y:S05]  /*2dd0*/  BSYNC B0 ;  /* 0x0000000000007941 */ /* 0x000fea0003800000 */
.L_x_79:
        /* <DEDUP_REMOVED lines=13> */
.L_x_82:
[----:B------:R-:W-:Y:S05]  /*2eb0*/  BSYNC B0 ;  /* 0x0000000000007941 */ /* 0x000fea0003800000 */
.L_x_81:
        /* <DEDUP_REMOVED lines=10> */
.L_x_84:
[----:B------:R-:W-:Y:S05]  /*2f60*/  BSYNC B0 ;  /* 0x0000000000007941 */ /* 0x000fea0003800000 */
.L_x_83:
        /* <DEDUP_REMOVED lines=9> */
.L_x_86:
[----:B------:R-:W-:Y:S05]  /*3000*/  BSYNC B0 ;  /* 0x0000000000007941 */ /* 0x000fea0003800000 */
.L_x_85:
        /* <DEDUP_REMOVED lines=11> */
.L_x_88:
[----:B------:R-:W-:Y:S05]  /*30c0*/  BSYNC B0 ;  /* 0x0000000000007941 */ /* 0x000fea0003800000 */
.L_x_87:
        /* <DEDUP_REMOVED lines=13> */
.L_x_90:
[----:B------:R-:W-:Y:S05]  /*31a0*/  BSYNC B0 ;  /* 0x0000000000007941 */ /* 0x000fea0003800000 */
.L_x_89:
        /* <DEDUP_REMOVED lines=10> */
.L_x_92:
[----:B------:R-:W-:Y:S05]  /*3250*/  BSYNC B0 ;  /* 0x0000000000007941 */ /* 0x000fea0003800000 */
.L_x_91:
        /* <DEDUP_REMOVED lines=9> */
.L_x_94:
[----:B------:R-:W-:Y:S05]  /*32f0*/  BSYNC B0 ;  /* 0x0000000000007941 */ /* 0x000fea0003800000 */
.L_x_93:
        /* <DEDUP_REMOVED lines=11> */
.L_x_96:
[----:B------:R-:W-:Y:S05]  /*33b0*/  BSYNC B0 ;  /* 0x0000000000007941 */ /* 0x000fea0003800000 */
.L_x_95:
        /* <DEDUP_REMOVED lines=13> */
.L_x_98:
[----:B------:R-:W-:Y:S05]  /*3490*/  BSYNC B0 ;  /* 0x0000000000007941 */ /* 0x000fea0003800000 */
.L_x_97:
        /* <DEDUP_REMOVED lines=10> */
.L_x_100:
[----:B------:R-:W-:Y:S05]  /*3540*/  BSYNC B0 ;  /* 0x0000000000007941 */ /* 0x000fea0003800000 */
.L_x_99:
        /* <DEDUP_REMOVED lines=9> */
.L_x_102:
[----:B------:R-:W-:Y:S05]  /*35e0*/  BSYNC B0 ;  /* 0x0000000000007941 */ /* 0x000fea0003800000 */
.L_x_101:
        /* <DEDUP_REMOVED lines=11> */
.L_x_104:
[----:B------:R-:W-:Y:S05]  /*36a0*/  BSYNC B0 ;  /* 0x0000000000007941 */ /* 0x000fea0003800000 */
.L_x_103:
        /* <DEDUP_REMOVED lines=13> */
.L_x_106:
[----:B------:R-:W-:Y:S05]  /*3780*/  BSYNC B0 ;  /* 0x0000000000007941 */ /* 0x000fea0003800000 */
.L_x_105:
        /* <DEDUP_REMOVED lines=10> */
.L_x_108:
[----:B------:R-:W-:Y:S05]  /*3830*/  BSYNC B0 ;  /* 0x0000000000007941 */ /* 0x000fea0003800000 */
.L_x_107:
        /* <DEDUP_REMOVED lines=9> */
.L_x_110:
[----:B------:R-:W-:Y:S05]  /*38d0*/  BSYNC B0 ;  /* 0x0000000000007941 */ /* 0x000fea0003800000 */
.L_x_109:
        /* <DEDUP_REMOVED lines=11> */
.L_x_112:
[----:B------:R-:W-:Y:S05]  /*3990*/  BSYNC B0 ;  /* 0x0000000000007941 */ /* 0x000fea0003800000 */
.L_x_111:
        /* <DEDUP_REMOVED lines=13> */
.L_x_114:
[----:B------:R-:W-:Y:S05]  /*3a70*/  BSYNC B0 ;  /* 0x0000000000007941 */ /* 0x000fea0003800000 */
.L_x_113:
        /* <DEDUP_REMOVED lines=10> */
.L_x_116:
[----:B------:R-:W-:Y:S05]  /*3b20*/  BSYNC B0 ;  /* 0x0000000000007941 */ /* 0x000fea0003800000 */
.L_x_115:
        /* <DEDUP_REMOVED lines=9> */
.L_x_118:
[----:B------:R-:W-:Y:S05]  /*3bc0*/  BSYNC B0 ;  /* 0x0000000000007941 */ /* 0x000fea0003800000 */
.L_x_117:
        /* <DEDUP_REMOVED lines=11> */
.L_x_120:
[----:B------:R-:W-:Y:S05]  /*3c80*/  BSYNC B0 ;  /* 0x0000000000007941 */ /* 0x000fea0003800000 */
.L_x_119:
        /* <DEDUP_REMOVED lines=13> */
.L_x_122:
[----:B------:R-:W-:Y:S05]  /*3d60*/  BSYNC B0 ;  /* 0x0000000000007941 */ /* 0x000fea0003800000 */
.L_x_121:
        /* <DEDUP_REMOVED lines=10> */
.L_x_124:
[----:B------:R-:W-:Y:S05]  /*3e10*/  BSYNC B0 ;  /* 0x0000000000007941 */ /* 0x000fea0003800000 */
.L_x_123:
        /* <DEDUP_REMOVED lines=9> */
.L_x_126:
[----:B------:R-:W-:Y:S05]  /*3eb0*/  BSYNC B0 ;  /* 0x0000000000007941 */ /* 0x000fea0003800000 */
.L_x_125:
        /* <DEDUP_REMOVED lines=11> */
.L_x_128:
[----:B------:R-:W-:Y:S05]  /*3f70*/  BSYNC B0 ;  /* 0x0000000000007941 */ /* 0x000fea0003800000 */
.L_x_127:
        /* <DEDUP_REMOVED lines=13> */
.L_x_130:
[----:B------:R-:W-:Y:S05]  /*4050*/  BSYNC B0 ;  /* 0x0000000000007941 */ /* 0x000fea0003800000 */
.L_x_129:
        /* <DEDUP_REMOVED lines=10> */
.L_x_132:
[----:B------:R-:W-:Y:S05]  /*4100*/  BSYNC B0 ;  /* 0x0000000000007941 */ /* 0x000fea0003800000 */
.L_x_131:
        /* <DEDUP_REMOVED lines=9> */
.L_x_134:
[----:B------:R-:W-:Y:S05]  /*41a0*/  BSYNC B0 ;  /* 0x0000000000007941 */ /* 0x000fea0003800000 */
.L_x_133:
        /* <DEDUP_REMOVED lines=11> */
.L_x_136:
[----:B------:R-:W-:Y:S05]  /*4260*/  BSYNC B0 ;  /* 0x0000000000007941 */ /* 0x000fea0003800000 */
.L_x_135:
        /* <DEDUP_REMOVED lines=13> */
.L_x_138:
[----:B------:R-:W-:Y:S05]  /*4340*/  BSYNC B0 ;  /* 0x0000000000007941 */ /* 0x000fea0003800000 */
.L_x_137:
        /* <DEDUP_REMOVED lines=10> */
.L_x_140:
[----:B------:R-:W-:Y:S05]  /*43f0*/  BSYNC B0 ;  /* 0x0000000000007941 */ /* 0x000fea0003800000 */
.L_x_139:
        /* <DEDUP_REMOVED lines=9> */
.L_x_142:
[----:B------:R-:W-:Y:S05]  /*4490*/  BSYNC B0 ;  /* 0x0000000000007941 */ /* 0x000fea0003800000 */
.L_x_141:
        /* <DEDUP_REMOVED lines=11> */
.L_x_144:
[----:B------:R-:W-:Y:S05]  /*4550*/  BSYNC B0 ;  /* 0x0000000000007941 */ /* 0x000fea0003800000 */
.L_x_143:
        /* <DEDUP_REMOVED lines=13> */
.L_x_146:
[----:B------:R-:W-:Y:S05]  /*4630*/  BSYNC B0 ;  /* 0x0000000000007941 */ /* 0x000fea0003800000 */
.L_x_145:
        /* <DEDUP_REMOVED lines=10> */
.L_x_148:
[----:B------:R-:W-:Y:S05]  /*46e0*/  BSYNC B0 ;  /* 0x0000000000007941 */ /* 0x000fea0003800000 */
.L_x_147:
[----:B-----5:R-:W-:Y:S01]  /*46f0*/  IMAD.U32 R3, R14, 0x10000, RZ ;  /* 0x000100000e037824 */ /* 0x020fe200078e00ff */
[----:B------:R-:W-:Y:S01]  /*4700*/  ISETP.GT.AND P0, PT, R10, 0x8, P0 ;  /* 0x000000080a00780c */ /* 0x000fe20000704270 */
[----:B------:R-:W-:Y:S02]  /*4710*/  BSSY B0, `(.L_x_149) ;  /* 0x0000007000007945 */ /* 0x000fe40003800000 */
[----:B01-34-:R-:W-:-:S04]  /*4720*/  FMUL R4, R3, R2 ;  /* 0x0000000203047220 */ /* 0x01bfc80000400000 */
[----:B------:R-:W-:-:S05]  /*4730*/  FFMA R4, R85, R0, R4 ;  /* 0x0000000055047223 */ /* 0x000fca0000000004 */
[----:B------:R-:W-:-:S05]  /*4740*/  F2FP.BF16.F32.PACK_AB R4, RZ, R4 ;  /* 0x00000004ff04723e */ /* 0x000fca00000010ff */
[----:B------:R0:W-:Y:S01]  /*4750*/  @P3 STG.E.U16 desc[UR12][R6.64+0xf2], R4 ;  /* 0x0000f20406003986 */ /* 0x0001e2000c10150c */
[----:B------:R-:W-:Y:S05]  /*4760*/  @!P0 BRA `(.L_x_150) ;  /* 0x0000000000048947 */ /* 0x000fea0003800000 */
[----:B------:R1:W5:Y:S02]  /*4770*/  LDG.E.LTC128B.U16 R14, desc[UR12][R8.64+0xf0] ;  /* 0x0000f00c080e7981 */ /* 0x000364000c1e1520 */
.L_x_150:
[----:B------:R-:W-:Y:S05]  /*4780*/  BSYNC B0 ;  /* 0x0000000000007941 */ /* 0x000fea0003800000 */
.L_x_149:
        /* <DEDUP_REMOVED lines=11> */
.L_x_152:
[----:B------:R-:W-:Y:S05]  /*4840*/  BSYNC B0 ;  /* 0x0000000000007941 */ /* 0x000fea0003800000 */
.L_x_151:
[----:B0----5:R-:W-:-:S04]  /*4850*/  IMAD.U32 R3, R14, 0x10000, RZ ;  /* 0x000100000e037824 */ /* 0x021fc800078e00ff */
[----:B------:R-:W-:-:S04]  /*4860*/  FMUL R2, R3, R2 ;  /* 0x0000000203027220 */ /* 0x000fc80000400000 */
[----:B------:R-:W-:Y:S01]  /*4870*/  FFMA R2, R87, R0, R2 ;  /* 0x0000000057027223 */ /* 0x000fe20000000002 */
[----:B------:R-:W-:Y:S06]  /*4880*/  @!P1 EXIT ;  /* 0x000000000000994d */ /* 0x000fec0003800000 */
[----:B------:R-:W-:-:S05]  /*4890*/  F2FP.BF16.F32.PACK_AB R2, RZ, R2 ;  /* 0x00000002ff02723e */ /* 0x000fca00000010ff */
[----:B------:R-:W-:Y:S01]  /*48a0*/  STG.E.U16 desc[UR12][R16.64+0xf2], R2 ;  /* 0x0000f20210007986 */ /* 0x000fe2000c10150c */
[----:B------:R-:W-:Y:S05]  /*48b0*/  EXIT ;  /* 0x000000000000794d */ /* 0x000fea0003800000 */
.L_x_28:
[----:B------:R-:W-:Y:S01]  /*48c0*/  ISETP.GT.AND P3, PT, R3, 0x1, PT ;  /* 0x000000010300780c */ /* 0x000fe20003f64270 */
[----:B------:R-:W-:Y:S01]  /*48d0*/  ULDC.64 UR4, c[0x0][0x650] ;  /* 0x0001940000047ab9 */ /* 0x000fe20000000a00 */
[-C--:B--2---:R-:W-:Y:S01]  /*48e0*/  FMUL R24, R24, R0.reuse ;  /* 0x0000000018187220 */ /* 0x084fe20000400000 */
[-C--:B------:R-:W-:Y:S01]  /*48f0*/  FMUL R25, R25, R0.reuse ;  /* 0x0000000019197220 */ /* 0x080fe20000400000 */
[----:B------:R-:W-:Y:S01]  /*4900*/  ISETP.GT.AND P4, PT, R10, RZ, P3 ;  /* 0x000000ff0a00720c */ /* 0x000fe20001f84270 */
[-C--:B------:R-:W-:Y:S01]  /*4910*/  FMUL R26, R26, R0.reuse ;  /* 0x000000001a1a7220 */ /* 0x080fe20000400000 */
[----:B------:R-:W-:Y:S01]  /*4920*/  LEA R4, P1, R12, UR4, 0x1 ;  /* 0x000000040c047c11 */ /* 0x000fe2000f8208ff */
[----:B------:R-:W-:Y:S01]  /*4930*/  FMUL R27, R27, R0 ;  /* 0x000000001b1b7220 */ /* 0x000fe20000400000 */
[----:B------:R-:W-:Y:S01]  /*4940*/  F2FP.BF16.F32.PACK_AB R24, RZ, R24 ;  /* 0x00000018ff18723e */ /* 0x000fe200000010ff */
[-C--:B------:R-:W-:Y:S01]  /*4950*/  FMUL R28, R28, R0.reuse ;  /* 0x000000001c1c7220 */ /* 0x080fe20000400000 */
[----:B------:R-:W-:Y:S01]  /*4960*/  LEA.HI.X R5, R12, UR5, R7, 0x1, P1 ;  /* 0x000000050c057c11 */ /* 0x000fe200088f0c07 */
[-C--:B------:R-:W-:Y:S01]  /*4970*/  FMUL R29, R29, R0.reuse ;  /* 0x000000001d1d7220 */ /* 0x080fe20000400000 */
[----:B------:R-:W-:Y:S01]  /*4980*/  F2FP.BF16.F32.PACK_AB R25, RZ, R25 ;  /* 0x00000019ff19723e */ /* 0x000fe200000010ff */
[-C--:B------:R-:W-:Y:S01]  /*4990*/  FMUL R30, R30, R0.reuse ;  /* 0x000000001e1e7220 */ /* 0x080fe20000400000 */
[----:B------:R-:W-:Y:S01]  /*49a0*/  ISETP.GT.AND P3, PT, R10, 0x8, P3 ;  /* 0x000000080a00780c */ /* 0x000fe20001f64270 */
[----:B------:R-:W-:Y:S01]  /*49b0*/  @P2 STG.E.U16 desc[UR12][R4.64], R24 ;  /* 0x0000001804002986 */ /* 0x000fe2000c10150c */
[----:B------:R-:W-:Y:S01]  /*49c0*/  SHF.L.U64.HI R11, R16, 0x1, R11 ;  /* 0x00000001100b7819 */ /* 0x000fe2000001020b */
[----:B------:R-:W-:Y:S01]  /*49d0*/  FMUL R31, R31, R0 ;  /* 0x000000001f1f7220 */ /* 0x000fe20000400000 */
[----:B------:R-:W-:Y:S01]  /*49e0*/  ISETP.GT.AND P2, PT, R10, 0x8, P0 ;  /* 0x000000080a00780c */ /* 0x000fe20000744270 */
[----:B------:R-:W-:Y:S01]  /*49f0*/  @P4 STG.E.U16 desc[UR12][R4.64+0x2], R25 ;  /* 0x0000021904004986 */ /* 0x000fe2000c10150c */
[----:B------:R-:W-:Y:S01]  /*4a00*/  LEA R16, P4, R16, R4, 0x1 ;  /* 0x0000000410107211 */ /* 0x000fe200078808ff */
[-C--:B------:R-:W-:Y:S01]  /*4a10*/  FMUL R32, R32, R0.reuse ;  /* 0x0000000020207220 */ /* 0x080fe20000400000 */
[----:B------:R-:W-:Y:S01]  /*4a20*/  ISETP.GT.AND P1, PT, R3, 0x8, PT ;  /* 0x000000080300780c */ /* 0x000fe20003f24270 */
[-C--:B------:R-:W-:Y:S01]  /*4a30*/  FMUL R33, R33, R0.reuse ;  /* 0x0000000021217220 */ /* 0x080fe20000400000 */
[----:B------:R-:W-:Y:S01]  /*4a40*/  ISETP.GT.AND P0, PT, R3, 0x9, PT ;  /* 0x000000090300780c */ /* 0x000fe20003f04270 */
[----:B------:R-:W-:Y:S01]  /*4a50*/  IMAD.X R17, R11, 0x1, R5, P4 ;  /* 0x000000010b117824 */ /* 0x000fe200020e0605 */
[C---:B------:R-:W-:Y:S01]  /*4a60*/  ISETP.GT.AND P5, PT, R10.reuse, RZ, P1 ;  /* 0x000000ff0a00720c */ /* 0x040fe20000fa4270 */
[--C-:B------:R-:W-:Y:S01]  /*4a70*/  @P3 IMAD.MOV.U32 R6, RZ, RZ, R16.reuse ;  /* 0x000000ffff063224 */ /* 0x100fe200078e0010 */
[C---:B------:R-:W-:Y:S01]  /*4a80*/  ISETP.GT.AND P4, PT, R10.reuse, RZ, P0 ;  /* 0x000000ff0a00720c */ /* 0x040fe20000784270 */
[--C-:B------:R-:W-:Y:S01]  /*4a90*/  @P3 IMAD.MOV.U32 R7, RZ, RZ, R17.reuse ;  /* 0x000000ffff073224 */ /* 0x100fe200078e0011 */
[----:B------:R-:W-:Y:S01]  /*4aa0*/  ISETP.GT.AND P1, PT, R10, 0x8, P1 ;  /* 0x000000080a00780c */ /* 0x000fe20000f24270 */
[----:B------:R-:W-:Y:S01]  /*4ab0*/  FMUL R34, R34, R0 ;  /* 0x0000000022227220 */ /* 0x000fe20000400000 */
[----:B------:R-:W-:Y:S01]  /*4ac0*/  F2FP.BF16.F32.PACK_AB R26, RZ, R26 ;  /* 0x0000001aff1a723e */ /* 0x000fe200000010ff */
[-C--:B------:R-:W-:Y:S01]  /*4ad0*/  FMUL R35, R35, R0.reuse ;  /* 0x0000000023237220 */ /* 0x080fe20000400000 */
[----:B------:R-:W-:Y:S01]  /*4ae0*/  F2FP.BF16.F32.PACK_AB R27, RZ, R27 ;  /* 0x0000001bff1b723e */ /* 0x000fe200000010ff */
[----:B------:R-:W-:Y:S01]  /*4af0*/  FMUL R36, R36, R0 ;  /* 0x0000000024247220 */ /* 0x000fe20000400000 */
[----:B------:R-:W-:Y:S01]  /*4b00*/  F2FP.BF16.F32.PACK_AB R28, RZ, R28 ;  /* 0x0000001cff1c723e */ /* 0x000fe200000010ff */
[----:B------:R-:W-:Y:S01]  /*4b10*/  @P2 STG.E.U16 desc[UR12][R16.64], R26 ;  /* 0x0000001a10002986 */ /* 0x000fe2000c10150c */
[----:B------:R-:W-:Y:S01]  /*4b20*/  F2FP.BF16.F32.PACK_AB R29, RZ, R29 ;  /* 0x0000001dff1d723e */ /* 0x000fe200000010ff */
[-C--:B------:R-:W-:Y:S01]  /*4b30*/  FMUL R37, R37, R0.reuse ;  /* 0x0000000025257220 */ /* 0x080fe20000400000 */
[----:B------:R-:W-:Y:S01]  /*4b40*/  ISETP.GT.AND P2, PT, R10, 0x8, P0 ;  /* 0x000000080a00780c */ /* 0x000fe20000744270 */
[----:B------:R0:W-:Y:S01]  /*4b50*/  @P3 STG.E.U16 desc[UR12][R6.64+0x2], R27 ;  /* 0x0000021b06003986 */ /* 0x0001e2000c10150c */
[C---:B------:R-:W-:Y:S01]  /*4b60*/  ISETP.GT.AND P3, PT, R3.reuse, 0x10, PT ;  /* 0x000000100300780c */ /* 0x040fe20003f64270 */
[----:B------:R-:W-:Y:S01]  /*4b70*/  FMUL R38, R38, R0 ;  /* 0x0000000026267220 */ /* 0x000fe20000400000 */
[----:B------:R-:W-:Y:S01]  /*4b80*/  F2FP.BF16.F32.PACK_AB R30, RZ, R30 ;  /* 0x0000001eff1e723e */ /* 0x000fe200000010ff */
[----:B------:R-:W-:Y:S01]  /*4b90*/  @P5 STG.E.U16 desc[UR12][R4.64+0x10], R28 ;  /* 0x0000101c04005986 */ /* 0x000fe2000c10150c */
[----:B------:R-:W-:Y:S01]  /*4ba0*/  ISETP.GT.AND P0, PT, R3, 0x11, PT ;  /* 0x000000110300780c */ /* 0x000fe20003f04270 */
[-C--:B------:R-:W-:Y:S01]  /*4bb0*/  FMUL R39, R39, R0.reuse ;  /* 0x0000000027277220 */ /* 0x080fe20000400000 */
[----:B------:R-:W-:Y:S01]  /*4bc0*/  F2FP.BF16.F32.PACK_AB R31, RZ, R31 ;  /* 0x0000001fff1f723e */ /* 0x000fe200000010ff */
[----:B------:R-:W-:Y:S01]  /*4bd0*/  @P4 STG.E.U16 desc[UR12][R4.64+0x12], R29 ;  /* 0x0000121d04004986 */ /* 0x000fe2000c10150c */
[----:B------:R-:W-:Y:S01]  /*4be0*/  ISETP.GT.AND P4, PT, R10, RZ, P3 ;  /* 0x000000ff0a00720c */ /* 0x000fe20001f84270 */
[----:B------:R-:W-:Y:S01]  /*4bf0*/  FMUL R40, R40, R0 ;  /* 0x0000000028287220 */ /* 0x000fe20000400000 */
[C---:B------:R-:W-:Y:S01]  /*4c00*/  ISETP.GT.AND P3, PT, R10.reuse, 0x8, P3 ;  /* 0x000000080a00780c */ /* 0x040fe20001f64270 */
[--C-:B0-----:R-:W-:Y:S01]  /*4c10*/  @P1 IMAD.MOV.U32 R6, RZ, RZ, R16.reuse ;  /* 0x000000ffff061224 */ /* 0x101fe200078e0010 */
[----:B------:R-:W-:Y:S01]  /*4c20*/  ISETP.GT.AND P5, PT, R10, RZ, P0 ;  /* 0x000000ff0a00720c */ /* 0x000fe200007a4270 */
[--C-:B------:R-:W-:Y:S01]  /*4c30*/  @P1 IMAD.MOV.U32 R7, RZ, RZ, R17.reuse ;  /* 0x000000ffff071224 */ /* 0x100fe200078e0011 */
[----:B------:R-:W-:Y:S01]  /*4c40*/  F2FP.BF16.F32.PACK_AB R32, RZ, R32 ;  /* 0x00000020ff20723e */ /* 0x000fe200000010ff */
[-C--:B------:R-:W-:Y:S01]  /*4c50*/  FMUL R41, R41, R0.reuse ;  /* 0x0000000029297220 */ /* 0x080fe20000400000 */
[----:B------:R-:W-:Y:S01]  /*4c60*/  F2FP.BF16.F32.PACK_AB R33, RZ, R33 ;  /* 0x00000021ff21723e */ /* 0x000fe200000010ff */
[-C--:B------:R-:W-:Y:S01]  /*4c70*/  FMUL R42, R42, R0.reuse ;  /* 0x000000002a2a7220 */ /* 0x080fe20000400000 */
[----:B------:R0:W-:Y:S01]  /*4c80*/  @P1 STG.E.U16 desc[UR12][R6.64+0x10], R30 ;  /* 0x0000101e06001986 */ /* 0x0001e2000c10150c */
[----:B------:R-:W-:Y:S01]  /*4c90*/  ISETP.GT.AND P1, PT, R10, 0x8, P0 ;  /* 0x000000080a00780c */ /* 0x000fe20000724270 */
[----:B------:R-:W-:Y:S01]  /*4ca0*/  FMUL R43, R43, R0 ;  /* 0x000000002b2b7220 */ /* 0x000fe20000400000 */
[----:B------:R-:W-:Y:S01]  /*4cb0*/  F2FP.BF16.F32.PACK_AB R34, RZ, R34 ;  /* 0x00000022ff22723e */ /* 0x000fe200000010ff */
[-C--:B------:R-:W-:Y:S01]  /*4cc0*/  FMUL R44, R44, R0.reuse ;  /* 0x000000002c2c7220 */ /* 0x080fe20000400000 */
[----:B------:R-:W-:Y:S01]  /*4cd0*/  F2FP.BF16.F32.PACK_AB R35, RZ, R35 ;  /* 0x00000023ff23723e */ /* 0x000fe200000010ff */
[-C--:B------:R-:W-:Y:S01]  /*4ce0*/  FMUL R45, R45, R0.reuse ;  /* 0x000000002d2d7220 */ /* 0x080fe20000400000 */
[----:B------:R-:W-:Y:S01]  /*4cf0*/  ISETP.GT.AND P0, PT, R3, 0x19, PT ;  /* 0x000000190300780c */ /* 0x000fe20003f04270 */
[----:B------:R-:W-:Y:S01]  /*4d00*/  FMUL R46, R46, R0 ;  /* 0x000000002e2e7220 */ /* 0x000fe20000400000 */
[----:B------:R-:W-:Y:S01]  /*4d10*/  F2FP.BF16.F32.PACK_AB R36, RZ, R36 ;  /* 0x00000024ff24723e */ /* 0x000fe200000010ff */
[----:B------:R-:W-:Y:S01]  /*4d20*/  FMUL R47, R47, R0 ;  /* 0x000000002f2f7220 */ /* 0x000fe20000400000 */
[----:B------:R-:W-:Y:S01]  /*4d30*/  F2FP.BF16.F32.PACK_AB R37, RZ, R37 ;  /* 0x00000025ff25723e */ /* 0x000fe200000010ff */
[--C-:B0-----:R-:W-:Y:S01]  /*4d40*/  @P2 IMAD.MOV.U32 R6, RZ, RZ, R16.reuse ;  /* 0x000000ffff062224 */ /* 0x101fe200078e0010 */
[----:B------:R-:W-:Y:S01]  /*4d50*/  F2FP.BF16.F32.PACK_AB R38, RZ, R38 ;  /* 0x00000026ff26723e */ /* 0x000fe200000010ff */
[--C-:B------:R-:W-:Y:S01]  /*4d60*/  @P2 IMAD.MOV.U32 R7, RZ, RZ, R17.reuse ;  /* 0x000000ffff072224 */ /* 0x100fe200078e0011 */
[----:B------:R-:W-:Y:S01]  /*4d70*/  F2FP.BF16.F32.PACK_AB R39, RZ, R39 ;  /* 0x00000027ff27723e */ /* 0x000fe200000010ff */
[----:B------:R-:W-:Y:S01]  /*4d80*/  FMUL R48, R48, R0 ;  /* 0x0000000030307220 */ /* 0x000fe20000400000 */
[----:B------:R-:W-:Y:S01]  /*4d90*/  F2FP.BF16.F32.PACK_AB R40, RZ, R40 ;  /* 0x00000028ff28723e */ /* 0x000fe200000010ff */
[-C--:B------:R-:W-:Y:S01]  /*4da0*/  FMUL R49, R49, R0.reuse ;  /* 0x0000000031317220 */ /* 0x080fe20000400000 */
[----:B------:R0:W-:Y:S01]  /*4db0*/  @P2 STG.E.U16 desc[UR12][R6.64+0x12], R31 ;  /* 0x0000121f06002986 */ /* 0x0001e2000c10150c */
[----:B------:R-:W-:Y:S01]  /*4dc0*/  ISETP.GT.AND P2, PT, R3, 0x18, PT ;  /* 0x000000180300780c */ /* 0x000fe20003f44270 */
[-C--:B------:R-:W-:Y:S01]  /*4dd0*/  FMUL R50, R50, R0.reuse ;  /* 0x0000000032327220 */ /* 0x080fe20000400000 */
[----:B------:R-:W-:Y:S01]  /*4de0*/  F2FP.BF16.F32.PACK_AB R41, RZ, R41 ;  /* 0x00000029ff29723e */ /* 0x000fe200000010ff */
[----:B------:R-:W-:Y:S01]  /*4df0*/  @P4 STG.E.U16 desc[UR12][R4.64+0x20], R32 ;  /* 0x0000202004004986 */ /* 0x000fe2000c10150c */
[C---:B------:R-:W-:Y:S01]  /*4e00*/  ISETP.GT.AND P4, PT, R10.reuse, RZ, P2 ;  /* 0x000000ff0a00720c */ /* 0x040fe20001784270 */
[-C--:B------:R-:W-:Y:S01]  /*4e10*/  FMUL R51, R51, R0.reuse ;  /* 0x0000000033337220 */ /* 0x080fe20000400000 */
[C---:B------:R-:W-:Y:S01]  /*4e20*/  ISETP.GT.AND P2, PT, R10.reuse, 0x8, P2 ;  /* 0x000000080a00780c */ /* 0x040fe20001744270 */
[----:B------:R-:W-:Y:S01]  /*4e30*/  @P5 STG.E.U16 desc[UR12][R4.64+0x22], R33 ;  /* 0x0000222104005986 */ /* 0x000fe2000c10150c */
[----:B------:R-:W-:Y:S01]  /*4e40*/  ISETP.GT.AND P5, PT, R10, RZ, P0 ;  /* 0x000000ff0a00720c */ /* 0x000fe200007a4270 */
[----:B------:R-:W-:Y:S01]  /*4e50*/  FMUL R52, R52, R0 ;  /* 0x0000000034347220 */ /* 0x000fe20000400000 */
[----:B------:R-:W-:Y:S01]  /*4e60*/  F2FP.BF16.F32.PACK_AB R42, RZ, R42 ;  /* 0x0000002aff2a723e */ /* 0x000fe200000010ff */
[--C-:B0-----:R-:W-:Y:S01]  /*4e70*/  @P3 IMAD.MOV.U32 R6, RZ, RZ, R16.reuse ;  /* 0x000000ffff063224 */ /* 0x101fe200078e0010 */
[----:B------:R-:W-:Y:S01]  /*4e80*/  F2FP.BF16.F32.PACK_AB R43, RZ, R43 ;  /* 0x0000002bff2b723e */ /* 0x000fe200000010ff */
[--C-:B------:R-:W-:Y:S01]  /*4e90*/  @P3 IMAD.MOV.U32 R7, RZ, RZ, R17.reuse ;  /* 0x000000ffff073224 */ /* 0x100fe200078e0011 */
[----:B------:R-:W-:Y:S01]  /*4ea0*/  F2FP.BF16.F32.PACK_AB R44, RZ, R44 ;  /* 0x0000002cff2c723e */ /* 0x000fe200000010ff */
[-C--:B------:R-:W-:Y:S01]  /*4eb0*/  FMUL R53, R53, R0.reuse ;  /* 0x0000000035357220 */ /* 0x080fe20000400000 */
[----:B------:R-:W-:Y:S01]  /*4ec0*/  F2FP.BF16.F32.PACK_AB R45, RZ, R45 ;  /* 0x0000002dff2d723e */ /* 0x000fe200000010ff */
[-C--:B------:R-:W-:Y:S01]  /*4ed0*/  FMUL R54, R54, R0.reuse ;  /* 0x0000000036367220 */ /* 0x080fe20000400000 */
[----:B------:R0:W-:Y:S01]  /*4ee0*/  @P3 STG.E.U16 desc[UR12][R6.64+0x20], R34 ;  /* 0x0000202206003986 */ /* 0x0001e2000c10150c */
[----:B------:R-:W-:Y:S01]  /*4ef0*/  ISETP.GT.AND P3, PT, R3, 0x20, PT ;  /* 0x000000200300780c */ /* 0x000fe20003f64270 */
[----:B------:R-:W-:Y:S01]  /*4f00*/  FMUL R55, R55, R0 ;  /* 0x0000000037377220 */ /* 0x000fe20000400000 */
[----:B------:R-:W-:Y:S01]  /*4f10*/  F2FP.BF16.F32.PACK_AB R46, RZ, R46 ;  /* 0x0000002eff2e723e */ /* 0x000fe200000010ff */
[-C--:B------:R-:W-:Y:S01]  /*4f20*/  FMUL R56, R56, R0.reuse ;  /* 0x0000000038387220 */ /* 0x080fe20000400000 */
[----:B------:R-:W-:Y:S01]  /*4f30*/  F2FP.BF16.F32.PACK_AB R47, RZ, R47 ;  /* 0x0000002fff2f723e */ /* 0x000fe200000010ff */
[----:B------:R-:W-:Y:S01]  /*4f40*/  FMUL R57, R57, R0 ;  /* 0x0000000039397220 */ /* 0x000fe20000400000 */
[----:B------:R-:W-:Y:S01]  /*4f50*/  F2FP.BF16.F32.PACK_AB R48, RZ, R48 ;  /* 0x00000030ff30723e */ /* 0x000fe200000010ff */
[-C--:B------:R-:W-:Y:S01]  /*4f60*/  FMUL R58, R58, R0.reuse ;  /* 0x000000003a3a7220 */ /* 0x080fe20000400000 */
[----:B------:R-:W-:Y:S01]  /*4f70*/  F2FP.BF16.F32.PACK_AB R49, RZ, R49 ;  /* 0x00000031ff31723e */ /* 0x000fe200000010ff */
        /* <DEDUP_REMOVED lines=10> */
[----:B------:R-:W-:Y:S01]  /*5020*/  ISETP.GT.AND P1, PT, R10, 0x8, P0 ;  /* 0x000000080a00780c */ /* 0x000fe20000724270 */
[-C--:B------:R-:W-:Y:S01]  /*5030*/  FMUL R62, R62, R0.reuse ;  /* 0x000000003e3e7220 */ /* 0x080fe20000400000 */
[----:B------:R-:W-:Y:S01]  /*5040*/  ISETP.GT.AND P0, PT, R3, 0x21, PT ;  /* 0x000000210300780c */ /* 0x000fe20003f04270 */
        /* <DEDUP_REMOVED lines=65> */
[----:B0-----:R-:W-:Y:S01]  /*5460*/  @P1 IMAD.MOV.U32 R6, RZ, RZ, R16 ;  /* 0x000000ffff061224 */ /* 0x001fe200078e0010 */
[----:B------:R-:W-:Y:S01]  /*5470*/  F2FP.BF16.F32.PACK_AB R75, RZ, R75 ;  /* 0x0000004bff4b723e */ /* 0x000fe200000010ff */
[----:B------:R-:W-:Y:S01]  /*5480*/  @P1 IMAD.MOV.U32 R7, RZ, RZ, R17 ;  /* 0x000000ffff071224 */ /* 0x000fe200078e0011 */
        /* <DEDUP_REMOVED lines=10> */
[----:B------:R-:W-:Y:S01]  /*5530*/  FMUL R0, R87, R0 ;  /* 0x0000000057007220 */ /* 0x000fe20000400000 */
[C---:B------:R-:W-:Y:S01]  /*5540*/  ISETP.GT.AND P3, PT, R10.reuse, 0x8, P3 ;  /* 0x000000080a00780c */ /* 0x040fe20001f64270 */
[----:B------:R-:W-:Y:S01]  /*5550*/  @P5 STG.E.U16 desc[UR12][R4.64+0x52], R45 ;  /* 0x0000522d04005986 */ /* 0x000fe2000c10150c */
[----:B------:R-:W-:-:S02]  /*5560*/  ISETP.GT.AND P5, PT, R10, RZ, P0 ;  /* 0x000000ff0a00720c */ /* 0x000fc400007a4270 */
[----:B------:R-:W-:Y:S01]  /*5570*/  F2FP.BF16.F32.PACK_AB R78, RZ, R78 ;  /* 0x0000004eff4e723e */ /* 0x000fe200000010ff */
[----:B0-----:R-:W-:Y:S01]  /*5580*/  @P2 IMAD.MOV.U32 R6, RZ, RZ, R16 ;  /* 0x000000ffff062224 */ /* 0x001fe200078e0010 */
[----:B------:R-:W-:Y:S01]  /*5590*/  F2FP.BF16.F32.PACK_AB R79, RZ, R79 ;  /* 0x0000004fff4f723e */ /* 0x000fe200000010ff */
[----:B------:R-:W-:Y:S01]  /*55a0*/  @P2 IMAD.MOV.U32 R7, RZ, RZ, R17 ;  /* 0x000000ffff072224 */ /* 0x000fe200078e0011 */
[----:B------:R-:W-:Y:S02]  /*55b0*/  F2FP.BF16.F32.PACK_AB R80, RZ, R80 ;  /* 0x00000050ff50723e */ /* 0x000fe400000010ff */
[----:B------:R-:W-:Y:S02]  /*55c0*/  F2FP.BF16.F32.PACK_AB R81, RZ, R81 ;  /* 0x00000051ff51723e */ /* 0x000fe400000010ff */
[----:B------:R0:W-:Y:S01]  /*55d0*/  @P2 STG.E.U16 desc[UR12][R6.64+0x50], R46 ;  /* 0x0000502e06002986 */ /* 0x0001e2000c10150c */
[----:B------:R-:W-:Y:S02]  /*55e0*/  ISETP.GT.AND P2, PT, R3, 0x38, PT ;  /* 0x000000380300780c */ /* 0x000fe40003f44270 */
[----:B------:R-:W-:-:S02]  /*55f0*/  F2FP.BF16.F32.PACK_AB R82, RZ, R82 ;  /* 0x00000052ff52723e */ /* 0x000fc400000010ff */
[----:B------:R-:W-:Y:S02]  /*5600*/  F2FP.BF16.F32.PACK_AB R83, RZ, R83 ;  /* 0x00000053ff53723e */ /* 0x000fe400000010ff */
[----:B------:R-:W-:Y:S02]  /*5610*/  F2FP.BF16.F32.PACK_AB R84, RZ, R84 ;  /* 0x00000054ff54723e */ /* 0x000fe400000010ff */
[----:B------:R-:W-:Y:S02]  /*5620*/  F2FP.BF16.F32.PACK_AB R85, RZ, R85 ;  /* 0x00000055ff55723e */ /* 0x000fe400000010ff */
[----:B------:R-:W-:Y:S01]  /*5630*/  F2FP.BF16.F32.PACK_AB R86, RZ, R86 ;  /* 0x00000056ff56723e */ /* 0x000fe200000010ff */
[----:B0-----:R-:W-:Y:S02]  /*5640*/  @P1 IMAD.MOV.U32 R6, RZ, RZ, R16 ;  /* 0x000000ffff061224 */ /* 0x001fe400078e0010 */
[----:B------:R-:W-:-:S05]  /*5650*/  @P1 IMAD.MOV.U32 R7, RZ, RZ, R17 ;  /* 0x000000ffff071224 */ /* 0x000fca00078e0011 */
[----:B------:R0:W-:Y:S01]  /*5660*/  @P1 STG.E.U16 desc[UR12][R6.64+0x52], R47 ;  /* 0x0000522f06001986 */ /* 0x0001e2000c10150c */
[C---:B------:R-:W-:Y:S02]  /*5670*/  ISETP.GT.AND P1, PT, R10.reuse, 0x8, P0 ;  /* 0x000000080a00780c */ /* 0x040fe40000724270 */
[----:B------:R-:W-:Y:S01]  /*5680*/  ISETP.GT.AND P0, PT, R3, 0x39, PT ;  /* 0x000000390300780c */ /* 0x000fe20003f04270 */
[----:B------:R-:W-:Y:S01]  /*5690*/  @P4 STG.E.U16 desc[UR12][R4.64+0x60], R48 ;  /* 0x0000603004004986 */ /* 0x000fe2000c10150c */
[C---:B------:R-:W-:Y:S02]  /*56a0*/  ISETP.GT.AND P4, PT, R10.reuse, RZ, P2 ;  /* 0x000000ff0a00720c */ /* 0x040fe40001784270 */
[C---:B------:R-:W-:Y:S01]  /*56b0*/  ISETP.GT.AND P2, PT, R10.reuse, 0x8, P2 ;  /* 0x000000080a00780c */ /* 0x040fe20001744270 */
[----:B------:R-:W-:Y:S01]  /*56c0*/  @P5 STG.E.U16 desc[UR12][R4.64+0x62], R49 ;  /* 0x0000623104005986 */ /* 0x000fe2000c10150c */
[----:B------:R-:W-:Y:S01]  /*56d0*/  ISETP.GT.AND P5, PT, R10, RZ, P0 ;  /* 0x000000ff0a00720c */ /* 0x000fe200007a4270 */
[----:B0-----:R-:W-:-:S02]  /*56e0*/  @P3 IMAD.MOV.U32 R6, RZ, RZ, R16 ;  /* 0x000000ffff063224 */ /* 0x001fc400078e0010 */
[----:B------:R-:W-:-:S05]  /*56f0*/  @P3 IMAD.MOV.U32 R7, RZ, RZ, R17 ;  /* 0x000000ffff073224 */ /* 0x000fca00078e0011 */
[----:B------:R0:W-:Y:S01]  /*5700*/  @P3 STG.E.U16 desc[UR12][R6.64+0x60], R50 ;  /* 0x0000603206003986 */ /* 0x0001e2000c10150c */
[----:B------:R-:W-:Y:S01]  /*5710*/  ISETP.GT.AND P3, PT, R3, 0x40, PT ;  /* 0x000000400300780c */ /* 0x000fe20003f64270 */
        /* <DEDUP_REMOVED lines=37> */
[C---:B------:R-:W-:Y:S02]  /*5970*/  ISETP.GT.AND P5, PT, R10.reuse, RZ, P0 ;  /* 0x000000ff0a00720c */ /* 0x040fe400007a4270 */
[----:B------:R-:W-:Y:S01]  /*5980*/  ISETP.GT.AND P0, PT, R10, 0x8, P0 ;  /* 0x000000080a00780c */ /* 0x000fe20000704270 */
[----:B0-----:R-:W-:-:S02]  /*5990*/  @P2 IMAD.MOV.U32 R6, RZ, RZ, R16 ;  /* 0x000000ffff062224 */ /* 0x001fc400078e0010 */
[----:B------:R-:W-:-:S05]  /*59a0*/  @P2 IMAD.MOV.U32 R7, RZ, RZ, R17 ;  /* 0x000000ffff072224 */ /* 0x000fca00078e0011 */
[----:B------:R0:W-:Y:S01]  /*59b0*/  @P2 STG.E.U16 desc[UR12][R6.64+0x90], R62 ;  /* 0x0000903e06002986 */ /* 0x0001e2000c10150c */
[----:B------:R-:W-:Y:S01]  /*59c0*/  ISETP.GT.AND P2, PT, R3, 0x59, PT ;  /* 0x000000590300780c */ /* 0x000fe20003f44270 */
[----:B0-----:R-:W-:Y:S02]  /*59d0*/  @P1 IMAD.MOV.U32 R6, RZ, RZ, R16 ;  /* 0x000000ffff061224 */ /* 0x001fe400078e0010 */
[----:B------:R-:W-:-:S05]  /*59e0*/  @P1 IMAD.MOV.U32 R7, RZ, RZ, R17 ;  /* 0x000000ffff071224 */ /* 0x000fca00078e0011 */
[----:B------:R0:W-:Y:S01]  /*59f0*/  @P1 STG.E.U16 desc[UR12][R6.64+0x92], R63 ;  /* 0x0000923f06001986 */ /* 0x0001e2000c10150c */
[----:B------:R-:W-:-:S03]  /*5a00*/  ISETP.GT.AND P1, PT, R3, 0x58, PT ;  /* 0x000000580300780c */ /* 0x000fc60003f24270 */
[----:B------:R-:W-:Y:S01]  /*5a10*/  @P4 STG.E.U16 desc[UR12][R4.64+0xa0], R64 ;  /* 0x0000a04004004986 */ /* 0x000fe2000c10150c */
[C---:B------:R-:W-:Y:S02]  /*5a20*/  ISETP.GT.AND P4, PT, R10.reuse, RZ, P1 ;  /* 0x000000ff0a00720c */ /* 0x040fe40000f84270 */
[C---:B------:R-:W-:Y:S01]  /*5a30*/  ISETP.GT.AND P1, PT, R10.reuse, 0x8, P1 ;  /* 0x000000080a00780c */ /* 0x040fe20000f24270 */
[----:B------:R-:W-:Y:S01]  /*5a40*/  @P5 STG.E.U16 desc[UR12][R4.64+0xa2], R65 ;  /* 0x0000a24104005986 */ /* 0x000fe2000c10150c */
[C---:B------:R-:W-:Y:S02]  /*5a50*/  ISETP.GT.AND P5, PT, R10.reuse, RZ, P2 ;  /* 0x000000ff0a00720c */ /* 0x040fe400017a4270 */
[----:B------:R-:W-:Y:S01]  /*5a60*/  ISETP.GT.AND P2, PT, R10, 0x8, P2 ;  /* 0x000000080a00780c */ /* 0x000fe20001744270 */
[----:B0-----:R-:W-:Y:S02]  /*5a70*/  @P3 IMAD.MOV.U32 R6, RZ, RZ, R16 ;  /* 0x000000ffff063224 */ /* 0x001fe400078e0010 */
        /* <DEDUP_REMOVED lines=15> */
[----:B------:R0:W-:Y:S02]  /*5b70*/  @P1 STG.E.U16 desc[UR12][R6.64+0xb0], R70 ;  /* 0x0000b04606001986 */ /* 0x0001e4000c10150c */
[----:B0-----:R-:W-:Y:S02]  /*5b80*/  @P2 IMAD.MOV.U32 R6, RZ, RZ, R16 ;  /* 0x000000ffff062224 */ /* 0x001fe400078e0010 */
[----:B------:R-:W-:-:S05]  /*5b90*/  @P2 IMAD.MOV.U32 R7, RZ, RZ, R17 ;  /* 0x000000ffff072224 */ /* 0x000fca00078e0011 */
[----:B------:R0:W-:Y:S01]  /*5ba0*/  @P2 STG.E.U16 desc[UR12][R6.64+0xb2], R71 ;  /* 0x0000b24706002986 */ /* 0x0001e2000c10150c */
[----:B------:R-:W-:-:S03]  /*5bb0*/  ISETP.GT.AND P2, PT, R3, 0x71, PT ;  /* 0x000000710300780c */ /* 0x000fc60003f44270 */
[----:B------:R-:W-:Y:S01]  /*5bc0*/  @P4 STG.E.U16 desc[UR12][R4.64+0xc0], R72 ;  /* 0x0000c04804004986 */ /* 0x000fe2000c10150c */
[----:B------:R-:W-:-:S03]  /*5bd0*/  ISETP.GT.AND P4, PT, R3, 0x68, PT ;  /* 0x000000680300780c */ /* 0x000fc60003f84270 */
[----:B------:R-:W-:Y:S01]  /*5be0*/  @P5 STG.E.U16 desc[UR12][R4.64+0xc2], R73 ;  /* 0x0000c24904005986 */ /* 0x000fe2000c10150c */
[----:B------:R-:W-:Y:S02]  /*5bf0*/  ISETP.GT.AND P5, PT, R3, 0x69, PT ;  /* 0x000000690300780c */ /* 0x000fe40003fa4270 */
[C---:B------:R-:W-:Y:S01]  /*5c00*/  ISETP.GT.AND P1, PT, R10.reuse, RZ, P4 ;  /* 0x000000ff0a00720c */ /* 0x040fe20002724270 */
[----:B0-----:R-:W-:Y:S01]  /*5c10*/  @P3 IMAD.MOV.U32 R6, RZ, RZ, R16 ;  /* 0x000000ffff063224 */ /* 0x001fe200078e0010 */
[C---:B------:R-:W-:Y:S01]  /*5c20*/  ISETP.GT.AND P6, PT, R10.reuse, RZ, P5 ;  /* 0x000000ff0a00720c */ /* 0x040fe20002fc4270 */
[----:B------:R-:W-:Y:S01]  /*5c30*/  @P3 IMAD.MOV.U32 R7, RZ, RZ, R17 ;  /* 0x000000ffff073224 */ /* 0x000fe200078e0011 */
[----:B------:R-:W-:-:S04]  /*5c40*/  ISETP.GT.AND P4, PT, R10, 0x8, P4 ;  /* 0x000000080a00780c */ /* 0x000fc80002784270 */
[----:B------:R0:W-:Y:S01]  /*5c50*/  @P3 STG.E.U16 desc[UR12][R6.64+0xc0], R74 ;  /* 0x0000c04a06003986 */ /* 0x0001e2000c10150c */
[----:B------:R-:W-:-:S06]  /*5c60*/  ISETP.GT.AND P3, PT, R3, 0x70, PT ;  /* 0x000000700300780c */ /* 0x000fcc0003f64270 */
[----:B------:R-:W-:Y:S02]  /*5c70*/  @P6 IMAD.MOV.U32 R2, RZ, RZ, R4 ;  /* 0x000000ffff026224 */ /* 0x000fe400078e0004 */
[----:B0-----:R-:W-:Y:S02]  /*5c80*/  @P0 IMAD.MOV.U32 R6, RZ, RZ, R16 ;  /* 0x000000ffff060224 */ /* 0x001fe400078e0010 */
[----:B------:R-:W-:-:S05]  /*5c90*/  @P0 IMAD.MOV.U32 R7, RZ, RZ, R17 ;  /* 0x000000ffff070224 */ /* 0x000fca00078e0011 */
[----:B------:R-:W-:Y:S01]  /*5ca0*/  @P0 STG.E.U16 desc[UR12][R6.64+0xc2], R75 ;  /* 0x0000c24b06000986 */ /* 0x000fe2000c10150c */
[----:B------:R-:W-:-:S03]  /*5cb0*/  ISETP.GT.AND P0, PT, R3, 0x79, PT ;  /* 0x000000790300780c */ /* 0x000fc60003f04270 */
[----:B------:R-:W-:Y:S01]  /*5cc0*/  @P1 STG.E.U16 desc[UR12][R4.64+0xd0], R76 ;  /* 0x0000d04c04001986 */ /* 0x000fe2000c10150c */
[----:B------:R-:W-:Y:S01]  /*5cd0*/  ISETP.GT.AND P1, PT, R3, 0x78, PT ;  /* 0x000000780300780c */ /* 0x000fe20003f24270 */
[----:B------:R-:W-:-:S05]  /*5ce0*/  @P6 IMAD.MOV.U32 R3, RZ, RZ, R5 ;  /* 0x000000ffff036224 */ /* 0x000fca00078e0005 */
[----:B------:R0:W-:Y:S01]  /*5cf0*/  @P6 STG.E.U16 desc[UR12][R2.64+0xd2], R77 ;  /* 0x0000d24d02006986 */ /* 0x0001e2000c10150c */
[C---:B------:R-:W-:Y:S02]  /*5d00*/  ISETP.GT.AND P6, PT, R10.reuse, 0x8, P5 ;  /* 0x000000080a00780c */ /* 0x040fe40002fc4270 */
[C---:B------:R-:W-:Y:S02]  /*5d10*/  ISETP.GT.AND P5, PT, R10.reuse, RZ, P3 ;  /* 0x000000ff0a00720c */ /* 0x040fe40001fa4270 */
[----:B------:R-:W-:Y:S01]  /*5d20*/  ISETP.GT.AND P3, PT, R10, 0x8, P3 ;  /* 0x000000080a00780c */ /* 0x000fe20001f64270 */
[----:B0-----:R-:W-:Y:S02]  /*5d30*/  @P4 IMAD.MOV.U32 R2, RZ, RZ, R16 ;  /* 0x000000ffff024224 */ /* 0x001fe400078e0010 */
[----:B------:R-:W-:-:S05]  /*5d40*/  @P4 IMAD.MOV.U32 R3, RZ, RZ, R17 ;  /* 0x000000ffff034224 */ /* 0x000fca00078e0011 */
[----:B------:R0:W-:Y:S01]  /*5d50*/  @P4 STG.E.U16 desc[UR12][R2.64+0xd0], R78 ;  /* 0x0000d04e02004986 */ /* 0x0001e2000c10150c */
        /* <DEDUP_REMOVED lines=14> */
[----:B------:R0:W-:Y:S02]  /*5e40*/  @P4 STG.E.U16 desc[UR12][R2.64+0xe2], R81 ;  /* 0x0000e25102004986 */ /* 0x0001e4000c10150c */
        /* <DEDUP_REMOVED lines=8> */
[----:B------:R0:W-:Y:S04]  /*5ed0*/  @P5 STG.E.U16 desc[UR12][R2.64+0xf0], R84 ;  /* 0x0000f05402005986 */ /* 0x0001e8000c10150c */
[----:B------:R1:W-:Y:S01]  /*5ee0*/  @P6 STG.E.U16 desc[UR12][R4.64+0xf2], R85 ;  /* 0x0000f25504006986 */ /* 0x0003e2000c10150c */
[----:B0-----:R-:W-:Y:S02]  /*5ef0*/  @P1 IMAD.MOV.U32 R2, RZ, RZ, R16 ;  /* 0x000000ffff021224 */ /* 0x001fe400078e0010 */
[----:B------:R-:W-:-:S05]  /*5f00*/  @P1 IMAD.MOV.U32 R3, RZ, RZ, R17 ;  /* 0x000000ffff031224 */ /* 0x000fca00078e0011 */
[----:B------:R1:W-:Y:S01]  /*5f10*/  @P1 STG.E.U16 desc[UR12][R2.64+0xf0], R86 ;  /* 0x0000f05602001986 */ /* 0x0003e2000c10150c */
[----:B------:R-:W-:Y:S05]  /*5f20*/  @!P0 EXIT ;  /* 0x000000000000894d */ /* 0x000fea0003800000 */
[----:B------:R-:W-:-:S05]  /*5f30*/  F2FP.BF16.F32.PACK_AB R0, RZ, R0 ;  /* 0x00000000ff00723e */ /* 0x000fca00000010ff */
[----:B------:R-:W-:Y:S01]  /*5f40*/  STG.E.U16 desc[UR12][R16.64+0xf2], R0 ;  /* 0x0000f20010007986 */ /* 0x000fe2000c10150c */
[----:B------:R-:W-:Y:S05]  /*5f50*/  EXIT ;  /* 0x000000000000794d */ /* 0x000fea0003800000 */
.L_x_14:
[----:B------:R-:W-:-:S13]  /*5f60*/  ISETP.NE.AND P0, PT, R8, RZ, PT ;  /* 0x000000ff0800720c */ /* 0x000fda0003f05270 */
[----:B------:R-:W-:Y:S05]  /*5f70*/  @P0 EXIT ;  /* 0x000000000000094d */ /* 0x000fea0003800000 */
[----:B------:R-:W-:-:S13]  /*5f80*/  ELECT P0, URZ, PT ;  /* 0x00000000003f782f */ /* 0x000fda0003800000 */
[----:B------:R-:W-:Y:S05]  /*5f90*/  @!P0 BRA `(.L_x_153) ;  /* 0x00000008000c8947 */ /* 0x000fea0003800000 */
[----:B------:R-:W-:-:S13]  /*5fa0*/  ISETP.GE.AND P0, PT, R6, 0x1, PT ;  /* 0x000000010600780c */ /* 0x000fda0003f06270 */
[----:B------:R-:W-:Y:S05]  /*5fb0*/  @!P0 BRA `(.L_x_153) ;  /* 0x0000000800048947 */ /* 0x000fea0003800000 */
[----:B------:R-:W2:Y:S01]  /*5fc0*/  S2R R14, SR_CgaCtaId ;  /* 0x00000000000e7919 */ /* 0x000ea20000008800 */
[----:B------:R-:W-:Y:S01]  /*5fd0*/  IMAD.SHL.U32 R21, R11, 0x40, RZ ;  /* 0x000000400b157824 */ /* 0x000fe200078e00ff */
[----:B------:R-:W-:Y:S01]  /*5fe0*/  ULDC UR4, c[0x0][0x384] ;  /* 0x0000e10000047ab9 */ /* 0x000fe20000000800 */
[----:B------:R-:W-:Y:S01]  /*5ff0*/  LOP3.LUT P0, RZ, R10, 0x1f, RZ, 0xc0, !PT ;  /* 0x0000001f0aff7812 */ /* 0x000fe2000780c0ff */
[----:B------:R-:W-:Y:S01]  /*6000*/  ULDC UR5, c[0x0][0x388] ;  /* 0x0000e20000057ab9 */ /* 0x000fe20000000800 */
[----:B------:R-:W-:Y:S01]  /*6010*/  IMAD.HI.U32 R3, R21, UR4, RZ ;  /* 0x0000000415037c27 */ /* 0x000fe2000f8e00ff */
[C---:B------:R-:W-:Y:S02]  /*6020*/  ISETP.NE.AND P1, PT, R12.reuse, RZ, PT ;  /* 0x000000ff0c00720c */ /* 0x040fe40003f25270 */
[----:B------:R-:W-:Y:S02]  /*6030*/  CS2R R8, SRZ ;  /* 0x0000000000087805 */ /* 0x000fe4000001ff00 */
[----:B------:R-:W-:Y:S01]  /*6040*/  ISETP.NE.OR P0, PT, R12, RZ, !P0 ;  /* 0x000000ff0c00720c */ /* 0x000fe20004705670 */
[----:B------:R-:W-:Y:S01]  /*6050*/  VIADD R25, R6, 0x1 ;  /* 0x0000000106197836 */ /* 0x000fe20000000000 */
[----:B------:R-:W-:Y:S01]  /*6060*/  LOP3.LUT R24, R4, 0x2, RZ, 0xfc, !PT ;  /* 0x0000000204187812 */ /* 0x000fe200078efcff */
[----:B------:R-:W-:Y:S01]  /*6070*/  IMAD.MOV.U32 R5, RZ, RZ, 0x1 ;  /* 0x00000001ff057424 */ /* 0x000fe200078e00ff */
[----:B------:R-:W-:Y:S01]  /*6080*/  CS2R R10, SRZ ;  /* 0x00000000000a7805 */ /* 0x000fe2000001ff00 */
[----:B------:R-:W-:Y:S01]  /*6090*/  IMAD.MOV.U32 R7, RZ, RZ, RZ ;  /* 0x000000ffff077224 */ /* 0x000fe200078e00ff */
[----:B------:R-:W-:Y:S01]  /*60a0*/  SHF.R.U32.HI R3, RZ, UR5, R3 ;  /* 0x00000005ff037c19 */ /* 0x000fe20008011603 */
[----:B--2--5:R-:W-:-:S05]  /*60b0*/  IMAD.SHL.U32 R0, R14, 0x40, RZ ;  /* 0x000000400e007824 */ /* 0x024fca00078e00ff */
[----:B------:R-:W-:-:S05]  /*60c0*/  LOP3.LUT R0, R0, 0x40, RZ, 0xc0, !PT ;  /* 0x0000004000007812 */ /* 0x000fca00078ec0ff */
[----:B---3--:R-:W-:Y:S02]  /*60d0*/  IMAD R2, R13, 0x80, R0 ;  /* 0x000000800d027824 */ /* 0x008fe400078e0200 */
[----:B------:R-:W-:-:S07]  /*60e0*/  IMAD.SHL.U32 R0, R14, 0x1000, RZ ;  /* 0x000010000e007824 */ /* 0x000fce00078e00ff */
.L_x_157:
[----:B------:R-:W0:Y:S01]  /*60f0*/  S2R R13, SR_CgaCtaId ;  /* 0x00000000000d7919 */ /* 0x000e220000008800 */
[----:B------:R-:W-:-:S04]  /*6100*/  MOV R12, 0x400 ;  /* 0x00000400000c7802 */ /* 0x000fc80000000f00 */
[----:B0-----:R-:W-:Y:S02]  /*6110*/  LEA R20, R13, R12, 0x18 ;  /* 0x0000000c0d147211 */ /* 0x001fe400078ec0ff */
[----:B------:R-:W-:-:S03]  /*6120*/  SHF.L.U32 R12, R5, 0x1f, RZ ;  /* 0x0000001f050c7819 */ /* 0x000fc600000006ff */
[----:B------:R-:W-:-:S07]  /*6130*/  IMAD R15, R7, 0x8, R20 ;  /* 0x00000008070f7824 */ /* 0x000fce00078e0214 */
.L_x_154:
[----:B0-----:R0:W1:Y:S02]  /*6140*/  SYNCS.PHASECHK.TRANS64.TRYWAIT P2, [R15+URZ+0x36048], R12 ;  /* 0x0360480c0f0075a7 */ /* 0x001064000804017f */
[----:B-1----:R-:W-:Y:S05]  /*6150*/  @!P2 NANOSLEEP.SYNCS 0x989680 ;  /* 0x009896800000a95d */ /* 0x002fea0003900000 */
[----:B------:R-:W1:Y:S02]  /*6160*/  @!P2 SYNCS.PHASECHK.TRANS64 P2, [R15+URZ+0x36048], R12 ;  /* 0x0360480c0f00a5a7 */ /* 0x000e64000804007f */
[----:B-1----:R-:W-:Y:S05]  /*6170*/  @!P2 BRA `(.L_x_154) ;  /* 0xfffffffc00f0a947 */ /* 0x002fea000383ffff */
[----:B0-----:R-:W0:Y:S02]  /*6180*/  @!P1 LDC R12, c[0x0][0x580] ;  /* 0x00016000ff0c9b82 */ /* 0x001e240000000800 */
[----:B0-----:R0:W-:Y:S02]  /*6190*/  @!P1 SYNCS.ARRIVE.TRANS64 RZ, [R15+URZ+0x36000], R12 ;  /* 0x0360000c0fff99a7 */ /* 0x0011e4000800003f */
[----:B0-----:R-:W-:-:S04]  /*61a0*/  PRMT R12, R24, 0x9910, RZ ;  /* 0x00009910180c7816 */ /* 0x001fc800000000ff */
[----:B------:R-:W-:-:S13]  /*61b0*/  ISETP.NE.AND P2, PT, R12, 0x2, PT ;  /* 0x000000020c00780c */ /* 0x000fda0003f45270 */
[----:B------:R-:W-:Y:S05]  /*61c0*/  @P2 BRA `(.L_x_155) ;  /* 0x0000000000042947 */ /* 0x000fea0003800000 */
[----:B------:R-:W-:Y:S01]  /*61d0*/  BPT.TRAP 0x1 ;  /* 0x000000040000795c */ /* 0x000fe20000300000 */
.L_x_155:
[----:B------:R-:W-:Y:S05]  /*61e0*/  @P0 BRA `(.L_x_156) ;  /* 0x0000000000040947 */ /* 0x000fea0003800000 */
[----:B------:R-:W-:Y:S01]  /*61f0*/  BPT.TRAP 0x1 ;  /* 0x000000040000795c */ /* 0x000fe20000300000 */
.L_x_156:
[----:B------:R-:W0:Y:S01]  /*6200*/  LDC R16, c[0x0][0x380] ;  /* 0x0000e000ff107b82 */ /* 0x000e220000000800 */
[----:B------:R-:W-:Y:S01]  /*6210*/  R2UR UR4, R3 ;  /* 0x00000000030472ca */ /* 0x000fe200000e0000 */
[----:B------:R-:W-:Y:S01]  /*6220*/  ULDC UR16, c[0x0][0x38c] ;  /* 0x0000e30000107ab9 */ /* 0x000fe20000000800 */
[----:B------:R-:W-:Y:S01]  /*6230*/  R2UR UR14, R21 ;  /* 0x00000000150e72ca */ /* 0x000fe200000e0000 */
[----:B------:R-:W-:Y:S01]  /*6240*/  UISETP.NE.AND UP0, UPT, UR16, 0x1, UPT ;  /* 0x000000011000788c */ /* 0x000fe2000bf05270 */
[----:B------:R-:W-:Y:S01]  /*6250*/  R2UR UR17, R15 ;  /* 0x000000000f1172ca */ /* 0x000fe200000e0000 */
[----:B------:R-:W-:Y:S01]  /*6260*/  IMAD.SHL.U32 R15, R7, 0x2000, RZ ;  /* 0x00002000070f7824 */ /* 0x000fe200078e00ff */
[----:B------:R-:W-:Y:S01]  /*6270*/  ULDC UR24, c[0x0][0x398] ;  /* 0x0000e60000187ab9 */ /* 0x000fe20000000800 */
[----:B------:R-:W1:Y:S01]  /*6280*/  LDC.64 R12, c[0x0][0x3f8] ;  /* 0x0000fe00ff0c7b82 */ /* 0x000e620000000a00 */
[----:B------:R-:W-:Y:S01]  /*6290*/  R2UR UR18, R10 ;  /* 0x000000000a1272ca */ /* 0x000fe200000e0000 */
[----:B------:R-:W-:Y:S01]  /*62a0*/  ULDC UR13, c[0x0][0x3ec] ;  /* 0x0000fb00000d7ab9 */ /* 0x000fe20000000800 */
[----:B------:R-:W-:Y:S01]  /*62b0*/  VIADD R25, R25, 0xffffffff ;  /* 0xffffffff19197836 */ /* 0x000fe20000000000 */
[----:B------:R-:W-:Y:S01]  /*62c0*/  ULDC.64 UR28, c[0x0][0x198] ;  /* 0x00006600001c7ab9 */ /* 0x000fe20000000a00 */
[----:B------:R-:W-:Y:S01]  /*62d0*/  ULDC.64 UR20, c[0x0][0x3f0] ;  /* 0x0000fc0000147ab9 */ /* 0x000fe20000000a00 */
[----:B------:R-:W-:Y:S01]  /*62e0*/  VIADD R7, R7, 0x1 ;  /* 0x0000000107077836 */ /* 0x000fe20000000000 */
[----:B------:R-:W-:Y:S01]  /*62f0*/  @UP0 ULDC.64 UR8, c[0x0][0x390] ;  /* 0x0000e40000080ab9 */ /* 0x000fe20000000a00 */
[----:B------:R-:W1:Y:S01]  /*6300*/  LDC.64 R18, c[0x0][0x3d0] ;  /* 0x0000f400ff127b82 */ /* 0x000e620000000a00 */
[----:B------:R-:W-:Y:S01]  /*6310*/  ISETP.GT.AND P6, PT, R25, 0x1, PT ;  /* 0x000000011900780c */ /* 0x000fe20003fc4270 */
[----:B------:R-:W-:Y:S01]  /*6320*/  UIADD3 UR17, UR17, 0x36000, URZ ;  /* 0x0003600011117890 */ /* 0x000fe2000fffe03f */
[C---:B------:R-:W-:Y:S01]  /*6330*/  ISETP.NE.AND P5, PT, R7.reuse, 0x9, PT ;  /* 0x000000090700780c */ /* 0x040fe20003fa5270 */
[----:B------:R-:W-:Y:S01]  /*6340*/  UMOV UR30, 0x30000 ;  /* 0x00030000001e7882 */ /* 0x000fe20000000000 */
[----:B------:R-:W-:Y:S01]  /*6350*/  UMOV UR26, 0x0 ;  /* 0x00000000001a7882 */ /* 0x000fe20000000000 */
[----:B------:R-:W-:Y:S01]  /*6360*/  USHF.L.U32 UR18, UR18, 0x6, URZ ;  /* 0x0000000612127899 */ /* 0x000fe2000800063f */
[----:B------:R-:W-:Y:S01]  /*6370*/  SEL R7, R7, RZ, P5 ;  /* 0x000000ff07077207 */ /* 0x000fe20002800000 */
[----:B------:R-:W2:Y:S01]  /*6380*/  LDC R17, c[0x0][0x400] ;  /* 0x00010000ff117b82 */ /* 0x000ea20000000800 */
[----:B0-----:R-:W-:Y:S01]  /*6390*/  ISETP.NE.AND P2, PT, R16, 0x1, PT ;  /* 0x000000011000780c */ /* 0x001fe20003f45270 */
[----:B------:R-:W-:-:S06]  /*63a0*/  UMOV UR27, 0x10000000 ;  /* 0x10000000001b7882 */ /* 0x000fcc0000000000 */
[----:B------:R-:W0:Y:S06]  /*63b0*/  LDC.64 R22, c[0x0][0x3e0] ;  /* 0x0000f800ff167b82 */ /* 0x000e2c0000000a00 */
[----:B------:R-:W-:Y:S01]  /*63c0*/  @P2 IMAD.U32 R14, RZ, RZ, UR4 ;  /* 0x00000004ff0e2e24 */ /* 0x000fe2000f8e00ff */
[----:B------:R-:W-:Y:S01]  /*63d0*/  ULDC.64 UR4, c[0x0][0x3c8] ;  /* 0x0000f20000047ab9 */ /* 0x000fe20000000a00 */
[----:B-1----:R-:W-:Y:S02]  /*63e0*/  IMAD R13, R9, R18, R13 ;  /* 0x00000012090d7224 */ /* 0x002fe400078e020d */
[----:B------:R-:W-:Y:S01]  /*63f0*/  IMAD R12, R11, UR5, R12 ;  /* 0x000000050b0c7c24 */ /* 0x000fe2000f8e020c */
[----:B------:R-:W-:Y:S01]  /*6400*/  @P2 R2UR UR14, R14 ;  /* 0x000000000e0e22ca */ /* 0x000fe200000e0000 */
[----:B------:R-:W-:Y:S01]  /*6410*/  VIADD R14, R10, 0x1 ;  /* 0x000000010a0e7836 */ /* 0x000fe20000000000 */
[----:B------:R-:W-:Y:S01]  /*6420*/  LOP3.LUT R10, R15, 0x1000, R0, 0xf8, !PT ;  /* 0x000010000f0a7812 */ /* 0x000fe200078ef800 */
[----:B------:R-:W-:-:S02]  /*6430*/  IMAD.IADD R18, R20, 0x1, R15 ;  /* 0x0000000114127824 */ /* 0x000fc400078e020f */
[----:B------:R-:W-:Y:S01]  /*6440*/  VIADD R15, R11, 0x1 ;  /* 0x000000010b0f7836 */ /* 0x000fe20000000000 */
[----:B------:R-:W-:Y:S01]  /*6450*/  ISETP.NE.AND P2, PT, R14, UR15, PT ;  /* 0x0000000f0e007c0c */ /* 0x000fe2000bf45270 */
[----:B------:R-:W-:Y:S02]  /*6460*/  IMAD R20, R10, 0x2, R20 ;  /* 0x000000020a147824 */ /* 0x000fe400078e0214 */
[----:B------:R-:W-:Y:S02]  /*6470*/  IMAD.U32 R13, R13, 0x20, R12 ;  /* 0x000000200d0d7824 */ /* 0x000fe400078e000c */
[----:B--2---:R-:W-:Y:S01]  /*6480*/  IMAD R10, R8, R19, R17 ;  /* 0x00000013080a7224 */ /* 0x004fe200078e0211 */
[----:B------:R-:W-:Y:S01]  /*6490*/  R2UR UR23, R20 ;  /* 0x00000000141772ca */ /* 0x000fe200000e0000 */
[----:B------:R-:W-:Y:S01]  /*64a0*/  UIMAD.WIDE.U32 UR6, UR14, UR8, URZ ;  /* 0x000000080e0672a5 */ /* 0x000fe2000f8e003f */
[----:B------:R-:W-:Y:S01]  /*64b0*/  VIADD R12, R9, 0x1 ;  /* 0x00000001090c7836 */ /* 0x000fe20000000000 */
[----:B------:R-:W-:Y:S01]  /*64c0*/  UIADD3 UR6, -UR14, URZ, URZ ;  /* 0x0000003f0e067290 */ /* 0x000fe2000fffe13f */
[----:B------:R-:W-:Y:S01]  /*64d0*/  IMAD.U32 R10, R10, 0x400, R13 ;  /* 0x000004000a0a7824 */ /* 0x000fe200078e000d */
[----:B------:R-:W-:Y:S01]  /*64e0*/  UMOV UR5, UR14 ;  /* 0x0000000e00057c82 */ /* 0x000fe20008000000 */
[----:B------:R-:W-:Y:S01]  /*64f0*/  @UP0 USHF.R.U32.HI UR5, URZ, UR9, UR7 ;  /* 0x000000093f050299 */ /* 0x000fe20008011607 */
[----:B------:R-:W-:Y:S01]  /*6500*/  @P2 IMAD.MOV R15, RZ, RZ, R11 ;  /* 0x000000ffff0f2224 */ /* 0x000fe200078e020b */
[----:B------:R-:W-:Y:S01]  /*6510*/  UISETP.NE.AND UP0, UPT, UR24, 0x1, UPT ;  /* 0x000000011800788c */ /* 0x000fe2000bf05270 */
[----:B------:R-:W-:Y:S01]  /*6520*/  IMAD R16, R16, UR6, R21 ;  /* 0x0000000610107c24 */ /* 0x000fe2000f8e0215 */
[----:B------:R-:W-:Y:S01]  /*6530*/  R2UR UR25, R10 ;  /* 0x000000000a1972ca */ /* 0x000fe200000e0000 */
[----:B------:R-:W-:Y:S01]  /*6540*/  ULDC.64 UR8, c[0x0][0x3c0] ;  /* 0x0000f00000087ab9 */ /* 0x000fe20000000a00 */
[----:B0-----:R-:W-:Y:S01]  /*6550*/  ISETP.NE.AND P3, PT, R15, R22, PT ;  /* 0x000000160f00720c */ /* 0x001fe20003f65270 */
[----:B------:R-:W-:Y:S01]  /*6560*/  UMOV UR22, UR5 ;  /* 0x0000000500167c82 */ /* 0x000fe20008000000 */
[----:B------:R-:W-:Y:S01]  /*6570*/  R2UR UR19, R16 ;  /* 0x00000000101372ca */ /* 0x000fe200000e0000 */
[----:B------:R-:W-:Y:S01]  /*6580*/  UIADD3 UR7, -UR5, URZ, URZ ;  /* 0x0000003f05077290 */ /* 0x000fe2000fffe13f */
[----:B------:R-:W-:Y:S01]  /*6590*/  SEL R10, RZ, 0x1, P5 ;  /* 0x00000001ff0a7807 */ /* 0x000fe20002800000 */
[----:B------:R-:W-:Y:S01]  /*65a0*/  UIADD3 UR6, UP1, UR28, 0xf0, URZ ;  /* 0x000000f01c067890 */ /* 0x000fe2000ff3e03f */
[----:B------:R-:W-:Y:S01]  /*65b0*/  VIADD R13, R8, 0x1 ;  /* 0x00000001080d7836 */ /* 0x000fe20000000000 */
[----:B------:R-:W-:Y:S01]  /*65c0*/  @UP0 ULDC UR10, c[0x0][0x39c] ;  /* 0x0000e700000a0ab9 */ /* 0x000fe20000000800 */
[----:B------:R-:W-:Y:S01]  /*65d0*/  @UP0 ULDC UR12, c[0x0][0x3a0] ;  /* 0x0000e800000c0ab9 */ /* 0x000fe20000000800 */
[----:B------:R-:W-:Y:S01]  /*65e0*/  UIMAD.WIDE.U32 UR10, UR5, UR10, URZ ;  /* 0x0000000a050a72a5 */ /* 0x000fe2000f8e003f */
[----:B------:R-:W-:Y:S01]  /*65f0*/  LOP3.LUT R5, R5, R10, RZ, 0x3c, !PT ;  /* 0x0000000a05057212 */ /* 0x000fe200078e3cff */
[----:B------:R-:W-:Y:S01]  /*6600*/  UIMAD UR7, UR16, UR7, UR14 ;  /* 0x00000007100772a4 */ /* 0x000fe2000f8e020e */
[----:B------:R-:W-:Y:S01]  /*6610*/  R2UR UR16, R18 ;  /* 0x00000000121072ca */ /* 0x000fe200000e0000 */
[----:B------:R-:W-:Y:S01]  /*6620*/  @UP0 USHF.R.U32.HI UR22, URZ, UR12, UR11 ;  /* 0x0000000c3f160299 */ /* 0x000fe2000801160b */
[----:B------:R-:W-:Y:S01]  /*6630*/  @P3 IMAD.MOV R12, RZ, RZ, R9 ;  /* 0x000000ffff0c3224 */ /* 0x000fe200078e0209 */
[----:B------:R-:W-:Y:S01]  /*6640*/  UIMAD UR19, UR19, UR8, UR13 ;  /* 0x00000008131372a4 */ /* 0x000fe2000f8e020d */
[----:B------:R-:W-:Y:S01]  /*6650*/  R2UR UR12, R11 ;  /* 0x000000000b0c72ca */ /* 0x000fe200000e0000 */
[----:B------:R-:W-:Y:S01]  /*6660*/  UIADD3 UR8, -UR22, URZ, URZ ;  /* 0x0000003f16087290 */ /* 0x000fe2000fffe13f */
[----:B------:R-:W-:Y:S01]  /*6670*/  R2UR UR13, R9 ;  /* 0x00000000090d72ca */ /* 0x000fe200000e0000 */
[----:B------:R-:W-:Y:S01]  /*6680*/  UIADD3 UR28, UP2, UR28, 0x270, URZ ;  /* 0x000002701c1c7890 */ /* 0x000fe2000ff5e03f */
[----:B------:R-:W-:Y:S01]  /*6690*/  ISETP.NE.AND P4, PT, R12, R23, PT ;  /* 0x000000170c00720c */ /* 0x000fe20003f85270 */
[----:B------:R-:W-:Y:S01]  /*66a0*/  UIMAD UR5, UR24, UR8, UR5 ;  /* 0x00000008180572a4 */ /* 0x000fe2000f8e0205 */
[----:B------:R-:W-:Y:S01]  /*66b0*/  R2UR UR11, R2 ;  /* 0x00000000020b72ca */ /* 0x000fe200000e0000 */
[----:B------:R-:W-:Y:S01]  /*66c0*/  UIMAD UR20, UR7, UR9, UR20 ;  /* 0x00000009071472a4 */ /* 0x000fe2000f8e0214 */
[----:B------:R-:W-:Y:S01]  /*66d0*/  R2UR UR14, R8 ;  /* 0x00000000080e72ca */ /* 0x000fe200000e0000 */
[----:B------:R-:W-:Y:S01]  /*66e0*/  UIMAD UR21, UR5, UR4, UR21 ;  /* 0x00000004051572a4 */ /* 0x000fe2000f8e0215 */
[----:B------:R-:W-:Y:S01]  /*66f0*/  SEL R10, R14, RZ, P2 ;  /* 0x000000ff0e0a7207 */ /* 0x000fe20001000000 */
[----:B------:R-:W-:Y:S01]  /*6700*/  UIADD3.X UR7, URZ, UR29, URZ, UP1, !UPT ;  /* 0x0000001d3f077290 */ /* 0x000fe20008ffe43f */
[----:B------:R-:W-:Y:S01]  /*6710*/  SEL R11, R15, RZ, P3 ;  /* 0x000000ff0f0b7207 */ /* 0x000fe20001800000 */
[----:B------:R-:W-:Y:S01]  /*6720*/  UPRMT UR4, UR25, 0x5410, URZ ;  /* 0x0000541019047896 */ /* 0x000fe2000800003f */
[----:B------:R-:W-:Y:S01]  /*6730*/  SEL R9, R12, RZ, P4 ;  /* 0x000000ff0c097207 */ /* 0x000fe20002000000 */
[----:B------:R-:W-:-:S02]  /*6740*/  UIADD3 UR8, UR23, 0x12000, URZ ;  /* 0x0001200017087890 */ /* 0x000fc4000fffe03f */
[----:B------:R-:W-:Y:S01]  /*6750*/  UIADD3.X UR29, URZ, UR29, URZ, UP2, !UPT ;  /* 0x0000001d3f1d7290 */ /* 0x000fe200097fe43f */
[----:B------:R-:W-:Y:S01]  /*6760*/  @P4 IMAD.MOV R13, RZ, RZ, R8 ;  /* 0x000000ffff0d4224 */ /* 0x000fe200078e0208 */
[----:B------:R-:W-:Y:S01]  /*6770*/  UMOV UR9, UR17 ;  /* 0x0000001100097c82 */ /* 0x000fe20008000000 */
[----:B------:R-:W-:Y:S02]  /*6780*/  UMOV UR10, UR18 ;  /* 0x00000012000a7c82 */ /* 0x000fe40008000000 */
[----:B------:R0:W-:Y:S01]  /*6790*/  UTMALDG.5D.IM2COL [UR16], [UR6], UR4 ;  /* 0x00000010060073b4 */ /* 0x0001e20008060004 */
[----:B------:R-:W-:-:S03]  /*67a0*/  IMAD.MOV.U32 R8, RZ, RZ, R13 ;  /* 0x000000ffff087224 */ /* 0x000fc600078e000d */
[----:B------:R0:W-:Y:S02]  /*67b0*/  UTMALDG.5D.MULTICAST [UR8], [UR28], UR30, desc[UR26] ;  /* 0x00001a081c0073b4 */ /* 0x0001e4000802181e */
[----:B0-----:R-:W-:Y:S05]  /*67c0*/  @P6 BRA `(.L_x_157) ;  /* 0xfffffff800486947 */ /* 0x001fea000383ffff */
.L_x_153:
[----:B------:R-:W-:Y:S01]  /*67d0*/  ISETP.GE.U32.AND P2, PT, R6, 0x9, PT ;  /* 0x000000090600780c */ /* 0x000fe20003f46070 */
[----:B------:R-:W-:Y:S05]  /*67e0*/  WARPSYNC.ALL ;  /* 0x0000000000007948 */ /* 0x000fea0003800000 */
[----:B------:R-:W-:-:S07]  /*67f0*/  ELECT P1, URZ, PT ;  /* 0x00000000003f782f */ /* 0x000fce0003820000 */
[----:B---3-5:R-:W-:-:S05]  /*6800*/  @P2 IMAD.WIDE.U32 R2, R6, 0x38e38e39, RZ ;  /* 0x38e38e3906022825 */ /* 0x028fca00078e00ff */
[----:B--2---:R-:W-:-:S04]  /*6810*/  @P2 SHF.R.U32.HI R0, RZ, 0x1, R3 ;  /* 0x00000001ff002819 */ /* 0x004fc80000011603 */
[----:B------:R-:W-:-:S04]  /*6820*/  @P2 LOP3.LUT R0, R0, 0x1, RZ, 0xc0, !PT ;  /* 0x0000000100002812 */ /* 0x000fc800078ec0ff */
[----:B------:R-:W-:Y:S01]  /*6830*/  @P2 ISETP.NE.U32.AND P0, PT, R0, 0x1, PT ;  /* 0x000000010000280c */ /* 0x000fe20003f05070 */
[----:B------:R-:W-:-:S12]  /*6840*/  @!P1 EXIT ;  /* 0x000000000000994d */ /* 0x000fd80003800000 */
[----:B------:R-:W-:Y:S01]  /*6850*/  LOP3.LUT R4, R4, 0x2, RZ, 0xfc, !PT ;  /* 0x0000000204047812 */ /* 0x000fe200078efcff */
[----:B------:R-:W-:Y:S01]  /*6860*/  IMAD.MOV.U32 R0, RZ, RZ, 0x1 ;  /* 0x00000001ff007424 */ /* 0x000fe200078e00ff */
[----:B------:R-:W-:Y:S02]  /*6870*/  @P2 ISETP.NE.U32.AND.EX P0, PT, RZ, RZ, PT, P0 ;  /* 0x000000ffff00220c */ /* 0x000fe40003f05100 */
[----:B------:R-:W-:Y:S02]  /*6880*/  ISETP.NE.AND P1, PT, R4, 0x3, PT ;  /* 0x000000030400780c */ /* 0x000fe40003f25270 */
[----:B------:R-:W-:-:S11]  /*6890*/  @P2 SEL R0, RZ, 0x1, !P0 ;  /* 0x00000001ff002807 */ /* 0x000fd60004000000 */
[----:B------:R-:W-:Y:S05]  /*68a0*/  @!P1 BRA `(.L_x_158) ;  /* 0x0000000000049947 */ /* 0x000fea0003800000 */
[----:B------:R-:W-:Y:S01]  /*68b0*/  BPT.TRAP 0x1 ;  /* 0x000000040000795c */ /* 0x000fe20000300000 */
.L_x_158:
[----:B------:R-:W0:Y:S01]  /*68c0*/  S2R R5, SR_CgaCtaId ;  /* 0x0000000000057919 */ /* 0x000e220000008800 */
[----:B------:R-:W-:Y:S01]  /*68d0*/  IMAD.WIDE.U32 R2, R6, 0x38e38e39, RZ ;  /* 0x38e38e3906027825 */ /* 0x000fe200078e00ff */
[----:B------:R-:W-:-:S04]  /*68e0*/  MOV R2, 0x400 ;  /* 0x0000040000027802 */ /* 0x000fc80000000f00 */
[----:B------:R-:W-:-:S05]  /*68f0*/  SHF.R.U32.HI R3, RZ, 0x1, R3 ;  /* 0x00000001ff037819 */ /* 0x000fca0000011603 */
[----:B------:R-:W-:Y:S01]  /*6900*/  IMAD R6, R3, -0x9, R6 ;  /* 0xfffffff703067824 */ /* 0x000fe200078e0206 */
[----:B0-----:R-:W-:Y:S02]  /*6910*/  LEA R2, R5, R2, 0x18 ;  /* 0x0000000205027211 */ /* 0x001fe400078ec0ff */
[----:B------:R-:W-:-:S03]  /*6920*/  SHF.L.U32 R5, R0, 0x1f, RZ ;  /* 0x0000001f00057819 */ /* 0x000fc600000006ff */
[----:B------:R-:W-:-:S04]  /*6930*/  VIADD R3, R2, 0x36048 ;  /* 0x0003604802037836 */ /* 0x000fc80000000000 */
[----:B------:R-:W-:-:S07]  /*6940*/  IMAD R2, R6, 0x8, R3 ;  /* 0x0000000806027824 */ /* 0x000fce00078e0203 */
.L_x_159:
[----:B0-----:R0:W1:Y:S02]  /*6950*/  SYNCS.PHASECHK.TRANS64.TRYWAIT P0, [R2+URZ], R5 ;  /* 0x00000005020075a7 */ /* 0x001064000800017f */
[----:B-1----:R-:W-:Y:S05]  /*6960*/  @!P0 NANOSLEEP.SYNCS 0x989680 ;  /* 0x009896800000895d */ /* 0x002fea0003900000 */
[----:B------:R-:W1:Y:S02]  /*6970*/  @!P0 SYNCS.PHASECHK.TRANS64 P0, [R2+URZ], R5 ;  /* 0x00000005020085a7 */ /* 0x000e64000800007f */
[----:B-1----:R-:W-:Y:S05]  /*6980*/  @!P0 BRA `(.L_x_159) ;  /* 0xfffffffc00f08947 */ /* 0x002fea000383ffff */
[----:B------:R-:W-:-:S05]  /*6990*/  VIADD R6, R6, 0x1 ;  /* 0x0000000106067836 */ /* 0x000fca0000000000 */
[----:B------:R-:W-:-:S04]  /*69a0*/  ISETP.NE.AND P0, PT, R6, 0x9, PT ;  /* 0x000000090600780c */ /* 0x000fc80003f05270 */
[----:B0-----:R-:W-:Y:S02]  /*69b0*/  SEL R5, RZ, 0x1, P0 ;  /* 0x00000001ff057807 */ /* 0x001fe40000000000 */
[----:B------:R-:W-:Y:S02]  /*69c0*/  SEL R6, R6, RZ, P0 ;  /* 0x000000ff06067207 */ /* 0x000fe40000000000 */
[----:B------:R-:W-:-:S03]  /*69d0*/  LOP3.LUT R7, R0, R5, RZ, 0x3c, !PT ;  /* 0x0000000500077212 */ /* 0x000fc600078e3cff */
[----:B------:R-:W-:Y:S01]  /*69e0*/  IMAD R0, R6, 0x8, R3 ;  /* 0x0000000806007824 */ /* 0x000fe200078e0203 */
[----:B------:R-:W-:-:S07]  /*69f0*/  SHF.L.U32 R5, R7, 0x1f, RZ ;  /* 0x0000001f07057819 */ /* 0x000fce00000006ff */
.L_x_160:
        /* <DEDUP_REMOVED lines=11> */
.L_x_161:
        /* <DEDUP_REMOVED lines=11> */
.L_x_162:
        /* <DEDUP_REMOVED lines=11> */
.L_x_163:
        /* <DEDUP_REMOVED lines=11> */
.L_x_164:
        /* <DEDUP_REMOVED lines=11> */
.L_x_165:
        /* <DEDUP_REMOVED lines=11> */
.L_x_166:
        /* <DEDUP_REMOVED lines=11> */
.L_x_167:
[----:B0-----:R0:W1:Y:S02]  /*6ed0*/  SYNCS.PHASECHK.TRANS64.TRYWAIT P0, [R6+URZ], R3 ;  /* 0x00000003060075a7 */ /* 0x001064000800017f */
[----:B-1----:R-:W-:Y:S05]  /*6ee0*/  @!P0 NANOSLEEP.SYNCS 0x989680 ;  /* 0x009896800000895d */ /* 0x002fea0003900000 */
[----:B------:R-:W1:Y:S02]  /*6ef0*/  @!P0 SYNCS.PHASECHK.TRANS64 P0, [R6+URZ], R3 ;  /* 0x00000003060085a7 */ /* 0x000e64000800007f */
[----:B-1----:R-:W-:Y:S05]  /*6f00*/  @P0 EXIT ;  /* 0x000000000000094d */ /* 0x002fea0003800000 */
[----:B------:R-:W-:Y:S05]  /*6f10*/  BRA `(.L_x_167) ;  /* 0xfffffffc00ec7947 */ /* 0x000fea000383ffff */
.L_x_168:
[----:B------:R-:W-:-:S00]  /*6f20*/  BRA `(.L_x_168) ;  /* 0xfffffffc00fc7947 */ /* 0x000fc0000383ffff */
[----:B------:R-:W-:-:S00]  /*6f30*/  NOP ;  /* 0x0000000000007918 */ /* 0x000fc00000000000 */
        /* <DEDUP_REMOVED lines=12> */
.L_x_169:


//--------------------- .nv.shared._ZN7cutlass13device_kernelINS_4conv6kernel13ConvUniversalINS1_16ConvProblemShapeILNS1_8OperatorE0ELi3EEENS1_10collective14CollectiveConvINS1_46MainloopSm90TmaGmmaWarpSpecializedImplicitGemmILS5_0ELi9ELi3EN4cute5tupleIJNSA_1CILi2EEENSC_ILi1EEESE_EEENS1_36KernelImplicitTmaWarpSpecializedSm90ELi1EEENSB_IJNSC_ILi64EEENSC_ILi128EEENSB_IJSI_EEEEEENS_10bfloat16_tESM_NSA_8TiledMMAINSA_8MMA_AtomIJNSA_4SM904GMMA28MMA_64x128x16_F32BF16BF16_SSILNSQ_5MajorE0ELSS_0ELNSQ_7ScaleInE1ELST_1EEEEEENSA_6LayoutINSB_IJSE_SE_SE_EEENSB_IJNSC_ILi0EEESY_SY_EEEEENSB_IJNSA_10UnderscoreES11_S11_EEEEENS7_6detail26Sm90ImplicitGemmTileTraitsINSA_20SM90_TMA_LOAD_IM2COLENSA_14ComposedLayoutINSA_7SwizzleILi3ELi4ELi3EEENSA_18smem_ptr_flag_bitsILi16EEENSW_INSB_IJNSB_IJNSC_ILi8EEES1C_EEENSB_IJSI_SE_EEENSB_IJSE_NSC_ILi9EEEEEEEEENSB_IJNSB_IJSI_NSC_ILi512EEEEEENSB_IJSE_SY_EEENSB_IJSY_NSC_ILi4096EEEEEEEEEEEEEvEENS15_INSA_23SM90_TMA_LOAD_MULTICASTENS17_IS19_S1B_NSW_INSB_IJNSB_IJS1C_NSC_ILi16EEEEEES1E_S1G_EEENSB_IJS1J_S1K_NSB_IJSY_NSC_ILi8192EEEEEEEEEEEEEvEEEENS_8epilogue10collective6detail29Sm90TmaWarpSpecializedAdapterINS23_15DefaultEpilogueISM_NSB_IJNSB_IJllllEEESE_SY_EEES28_NS22_6thread17LinearCombinationISM_Li1EffLNS29_9ScaleType4KindE0ELNS_15FloatRoundStyleE2ESM_EENS_4gemm15EpilogueDefaultEEEEEvvEEEEvNT_6ParamsE --------------------------
	.section	.nv.shared._ZN7cutlass13device_kernelINS_4conv6kernel13ConvUniversalINS1_16ConvProblemShapeILNS1_8OperatorE0ELi3EEENS1_10collective14CollectiveConvINS1_46MainloopSm90TmaGmmaWarpSpecializedImplicitGemmILS5_0ELi9ELi3EN4cute5tupleIJNSA_1CILi2EEENSC_ILi1EEESE_EEENS1_36KernelImplicitTmaWarpSpecializedSm90ELi1EEENSB_IJNSC_ILi64EEENSC_ILi128EEENSB_IJSI_EEEEEENS_10bfloat16_tESM_NSA_8TiledMMAINSA_8MMA_AtomIJNSA_4SM904GMMA28MMA_64x128x16_F32BF16BF16_SSILNSQ_5MajorE0ELSS_0ELNSQ_7ScaleInE1ELST_1EEEEEENSA_6LayoutINSB_IJSE_SE_SE_EEENSB_IJNSC_ILi0EEESY_SY_EEEEENSB_IJNSA_10UnderscoreES11_S11_EEEEENS7_6detail26Sm90ImplicitGemmTileTraitsINSA_20SM90_TMA_LOAD_IM2COLENSA_14ComposedLayoutINSA_7SwizzleILi3ELi4ELi3EEENSA_18smem_ptr_flag_bitsILi16EEENSW_INSB_IJNSB_IJNSC_ILi8EEES1C_EEENSB_IJSI_SE_EEENSB_IJSE_NSC_ILi9EEEEEEEEENSB_IJNSB_IJSI_NSC_ILi512EEEEEENSB_IJSE_SY_EEENSB_IJSY_NSC_ILi4096EEEEEEEEEEEEEvEENS15_INSA_23SM90_TMA_LOAD_MULTICASTENS17_IS19_S1B_NSW_INSB_IJNSB_IJS1C_NSC_ILi16EEEEEES1E_S1G_EEENSB_IJS1J_S1K_NSB_IJSY_NSC_ILi8192EEEEEEEEEEEEEvEEEENS_8epilogue10collective6detail29Sm90TmaWarpSpecializedAdapterINS23_15DefaultEpilogueISM_NSB_IJNSB_IJllllEEESE_SY_EEES28_NS22_6thread17LinearCombinationISM_Li1EffLNS29_9ScaleType4KindE0ELNS_15FloatRoundStyleE2ESM_EENS_4gemm15EpilogueDefaultEEEEEvvEEEEvNT_6ParamsE,"aw",@nobits
	.sectionflags	@""
	.align	16
	.zero		1024


//--------------------- .nv.shared.reserved.0     --------------------------
	.section	.nv.shared.reserved.0,"aw",@nobits
	.weak		__nv_reservedSMEM_offset_0_alias
	.size		__nv_reservedSMEM_offset_0_alias, 0, 0
	.other		__nv_reservedSMEM_offset_0_alias,@"STO_CUDA_RESERVED_SHARED STV_DEFAULT"
__nv_reservedSMEM_offset_0_alias:
	.zero		0


//--------------------- .nv.global                --------------------------
	.section	.nv.global,"aw",@nobits
.nv.global:
	.type		_ZN39_INTERNAL_a8b73f9a_4_k_cu_c8bb456b_29504cute1_E,@object
	.size		_ZN39_INTERNAL_a8b73f9a_4_k_cu_c8bb456b_29504cute1_E,(_ZN39_INTERNAL_a8b73f9a_4_k_cu_c8bb456b_29504cuda3std3__45__cpo6cbeginE - _ZN39_INTERNAL_a8b73f9a_4_k_cu_c8bb456b_29504cute1_E)
_ZN39_INTERNAL_a8b73f9a_4_k_cu_c8bb456b_29504cute1_E:
	.zero		1
	.type		_ZN39_INTERNAL_a8b73f9a_4_k_cu_c8bb456b_29504cuda3std3__45__cpo6cbeginE,@object
	.size		_ZN39_INTERNAL_a8b73f9a_4_k_cu_c8bb456b_29504cuda3std3__45__cpo6cbeginE,(_ZN39_INTERNAL_a8b73f9a_4_k_cu_c8bb456b_29504cuda3std3__48in_placeE - _ZN39_INTERNAL_a8b73f9a_4_k_cu_c8bb456b_29504cuda3std3__45__cpo6cbeginE)
_ZN39_INTERNAL_a8b73f9a_4_k_cu_c8bb456b_29504cuda3std3__45__cpo6cbeginE:
	.zero		1
	.type		_ZN39_INTERNAL_a8b73f9a_4_k_cu_c8bb456b_29504cuda3std3__48in_placeE,@object
	.size		_ZN39_INTERNAL_a8b73f9a_4_k_cu_c8bb456b_29504cuda3std3__48in_placeE,(_ZN39_INTERNAL_a8b73f9a_4_k_cu_c8bb456b_29504cuda3std6ranges3__45__cpo9iter_moveE - _ZN39_INTERNAL_a8b73f9a_4_k_cu_c8bb456b_29504cuda3std3__48in_placeE)
_ZN39_INTERNAL_a8b73f9a_4_k_cu_c8bb456b_29504cuda3std3__48in_placeE:
	.zero		1
	.type		_ZN39_INTERNAL_a8b73f9a_4_k_cu_c8bb456b_29504cuda3std6ranges3__45__cpo9iter_moveE,@object
	.size		_ZN39_INTERNAL_a8b73f9a_4_k_cu_c8bb456b_29504cuda3std6ranges3__45__cpo9iter_moveE,(_ZN39_INTERNAL_a8b73f9a_4_k_cu_c8bb456b_29504cuda3std3__45__cpo5beginE - _ZN39_INTERNAL_a8b73f9a_4_k_cu_c8bb456b_29504cuda3std6ranges3__45__cpo9iter_moveE)
_ZN39_INTERNAL_a8b73f9a_4_k_cu_c8bb456b_29504cuda3std6ranges3__45__cpo9iter_moveE:
	.zero		1
	.type		_ZN39_INTERNAL_a8b73f9a_4_k_cu_c8bb456b_29504cuda3std3__45__cpo5beginE,@object
	.size		_ZN39_INTERNAL_a8b73f9a_4_k_cu_c8bb456b_29504cuda3std3__45__cpo5beginE,(_ZN39_INTERNAL_a8b73f9a_4_k_cu_c8bb456b_29504cuda3std3__441_GLOBAL__N__a8b73f9a_4_k_cu_c8bb456b_29506ignoreE - _ZN39_INTERNAL_a8b73f9a_4_k_cu_c8bb456b_29504cuda3std3__45__cpo5beginE)
_ZN39_INTERNAL_a8b73f9a_4_k_cu_c8bb456b_29504cuda3std3__45__cpo5beginE:
	.zero		1
	.type		_ZN39_INTERNAL_a8b73f9a_4_k_cu_c8bb456b_29504cuda3std3__441_GLOBAL__N__a8b73f9a_4_k_cu_c8bb456b_29506ignoreE,@object
	.size		_ZN39_INTERNAL_a8b73f9a_4_k_cu_c8bb456b_29504cuda3std3__441_GLOBAL__N__a8b73f9a_4_k_cu_c8bb456b_29506ignoreE,(_ZN39_INTERNAL_a8b73f9a_4_k_cu_c8bb456b_29504cute7productE - _ZN39_INTERNAL_a8b73f9a_4_k_cu_c8bb456b_29504cuda3std3__441_GLOBAL__N__a8b73f9a_4_k_cu_c8bb456b_29506ignoreE)
_ZN39_INTERNAL_a8b73f9a_4_k_cu_c8bb456b_29504cuda3std3__441_GLOBAL__N__a8b73f9a_4_k_cu_c8bb456b_29506ignoreE:
	.zero		1
	.type		_ZN39_INTERNAL_a8b73f9a_4_k_cu_c8bb456b_29504cute7productE,@object
	.size		_ZN39_INTERNAL_a8b73f9a_4_k_cu_c8bb456b_29504cute7productE,(_ZN39_INTERNAL_a8b73f9a_4_k_cu_c8bb456b_29504cuda3std3__45__cpo3endE - _ZN39_INTERNAL_a8b73f9a_4_k_cu_c8bb456b_29504cute7productE)
_ZN39_INTERNAL_a8b73f9a_4_k_cu_c8bb456b_29504cute7productE:
	.zero		1
	.type		_ZN39_INTERNAL_a8b73f9a_4_k_cu_c8bb456b_29504cuda3std3__45__cpo3endE,@object
	.size		_ZN39_INTERNAL_a8b73f9a_4_k_cu_c8bb456b_29504cuda3std3__45__cpo3endE,(_ZN39_INTERNAL_a8b73f9a_4_k_cu_c8bb456b_29504cuda3std3__419piecewise_constructE - _ZN39_INTERNAL_a8b73f9a_4_k_cu_c8bb456b_29504cuda3std3__45__cpo3endE)
_ZN39_INTERNAL_a8b73f9a_4_k_cu_c8bb456b_29504cuda3std3__45__cpo3endE:
	.zero		1
	.type		_ZN39_INTERNAL_a8b73f9a_4_k_cu_c8bb456b_29504cuda3std3__419piecewise_constructE,@object
	.size		_ZN39_INTERNAL_a8b73f9a_4_k_cu_c8bb456b_29504cuda3std3__419piecewise_constructE,(_ZN39_INTERNAL_a8b73f9a_4_k_cu_c8bb456b_29504cuda3std3__45__cpo4cendE - _ZN39_INTERNAL_a8b73f9a_4_k_cu_c8bb456b_29504cuda3std3__419piecewise_constructE)
_ZN39_INTERNAL_a8b73f9a_4_k_cu_c8bb456b_29504cuda3std3__419piecewise_constructE:
	.zero		1
	.type		_ZN39_INTERNAL_a8b73f9a_4_k_cu_c8bb456b_29504cuda3std3__45__cpo4cendE,@object
	.size		_ZN39_INTERNAL_a8b73f9a_4_k_cu_c8bb456b_29504cuda3std3__45__cpo4cendE,(_ZN39_INTERNAL_a8b73f9a_4_k_cu_c8bb456b_29504cuda3std6ranges3__45__cpo4swapE - _ZN39_INTERNAL_a8b73f9a_4_k_cu_c8bb456b_29504cuda3std3__45__cpo4cendE)
_ZN39_INTERNAL_a8b73f9a_4_k_cu_c8bb456b_29504cuda3std3__45__cpo4cendE:
	.zero		1
	.type		_ZN39_INTERNAL_a8b73f9a_4_k_cu_c8bb456b_29504cuda3std6ranges3__45__cpo4swapE,@object
	.size		_ZN39_INTERNAL_a8b73f9a_4_k_cu_c8bb456b_29504cuda3std6ranges3__45__cpo4swapE,(.L_7 - _ZN39_INTERNAL_a8b73f9a_4_k_cu_c8bb456b_29504cuda3std6ranges3__45__cpo4swapE)
_ZN39_INTERNAL_a8b73f9a_4_k_cu_c8bb456b_29504cuda3std6ranges3__45__cpo4swapE:
	.zero		1
.L_7:


//--------------------- .nv.constant0._ZN7cutlass13device_kernelINS_4conv6kernel13ConvUniversalINS1_16ConvProblemShapeILNS1_8OperatorE0ELi3EEENS1_10collective14CollectiveConvINS1_46MainloopSm90TmaGmmaWarpSpecializedImplicitGemmILS5_0ELi9ELi3EN4cute5tupleIJNSA_1CILi2EEENSC_ILi1EEESE_EEENS1_36KernelImplicitTmaWarpSpecializedSm90ELi1EEENSB_IJNSC_ILi64EEENSC_ILi128EEENSB_IJSI_EEEEEENS_10bfloat16_tESM_NSA_8TiledMMAINSA_8MMA_AtomIJNSA_4SM904GMMA28MMA_64x128x16_F32BF16BF16_SSILNSQ_5MajorE0ELSS_0ELNSQ_7ScaleInE1ELST_1EEEEEENSA_6LayoutINSB_IJSE_SE_SE_EEENSB_IJNSC_ILi0EEESY_SY_EEEEENSB_IJNSA_10UnderscoreES11_S11_EEEEENS7_6detail26Sm90ImplicitGemmTileTraitsINSA_20SM90_TMA_LOAD_IM2COLENSA_14ComposedLayoutINSA_7SwizzleILi3ELi4ELi3EEENSA_18smem_ptr_flag_bitsILi16EEENSW_INSB_IJNSB_IJNSC_ILi8EEES1C_EEENSB_IJSI_SE_EEENSB_IJSE_NSC_ILi9EEEEEEEEENSB_IJNSB_IJSI_NSC_ILi512EEEEEENSB_IJSE_SY_EEENSB_IJSY_NSC_ILi4096EEEEEEEEEEEEEvEENS15_INSA_23SM90_TMA_LOAD_MULTICASTENS17_IS19_S1B_NSW_INSB_IJNSB_IJS1C_NSC_ILi16EEEEEES1E_S1G_EEENSB_IJS1J_S1K_NSB_IJSY_NSC_ILi8192EEEEEEEEEEEEEvEEEENS_8epilogue10collective6detail29Sm90TmaWarpSpecializedAdapterINS23_15DefaultEpilogueISM_NSB_IJNSB_IJllllEEESE_SY_EEES28_NS22_6thread17LinearCombinationISM_Li1EffLNS29_9ScaleType4KindE0ELNS_15FloatRoundStyleE2ESM_EENS_4gemm15EpilogueDefaultEEEEEvvEEEEvNT_6ParamsE --------------------------
	.section	.nv.constant0._ZN7cutlass13device_kernelINS_4conv6kernel13ConvUniversalINS1_16ConvProblemShapeILNS1_8OperatorE0ELi3EEENS1_10collective14CollectiveConvINS1_46MainloopSm90TmaGmmaWarpSpecializedImplicitGemmILS5_0ELi9ELi3EN4cute5tupleIJNSA_1CILi2EEENSC_ILi1EEESE_EEENS1_36KernelImplicitTmaWarpSpecializedSm90ELi1EEENSB_IJNSC_ILi64EEENSC_ILi128EEENSB_IJSI_EEEEEENS_10bfloat16_tESM_NSA_8TiledMMAINSA_8MMA_AtomIJNSA_4SM904GMMA28MMA_64x128x16_F32BF16BF16_SSILNSQ_5MajorE0ELSS_0ELNSQ_7ScaleInE1ELST_1EEEEEENSA_6LayoutINSB_IJSE_SE_SE_EEENSB_IJNSC_ILi0EEESY_SY_EEEEENSB_IJNSA_10UnderscoreES11_S11_EEEEENS7_6detail26Sm90ImplicitGemmTileTraitsINSA_20SM90_TMA_LOAD_IM2COLENSA_14ComposedLayoutINSA_7SwizzleILi3ELi4ELi3EEENSA_18smem_ptr_flag_bitsILi16EEENSW_INSB_IJNSB_IJNSC_ILi8EEES1C_EEENSB_IJSI_SE_EEENSB_IJSE_NSC_ILi9EEEEEEEEENSB_IJNSB_IJSI_NSC_ILi512EEEEEENSB_IJSE_SY_EEENSB_IJSY_NSC_ILi4096EEEEEEEEEEEEEvEENS15_INSA_23SM90_TMA_LOAD_MULTICASTENS17_IS19_S1B_NSW_INSB_IJNSB_IJS1C_NSC_ILi16EEEEEES1E_S1G_EEENSB_IJS1J_S1K_NSB_IJSY_NSC_ILi8192EEEEEEEEEEEEEvEEEENS_8epilogue10collective6detail29Sm90TmaWarpSpecializedAdapterINS23_15DefaultEpilogueISM_NSB_IJNSB_IJllllEEESE_SY_EEES28_NS22_6thread17LinearCombinationISM_Li1EffLNS29_9ScaleType4KindE0ELNS_15FloatRoundStyleE2ESM_EENS_4gemm15EpilogueDefaultEEEEEvvEEEEvNT_6ParamsE,"a",@progbits
	.sectionflags	@""
	.align	4
.nv.constant0._ZN7cutlass13device_kernelINS_4conv6kernel13ConvUniversalINS1_16ConvProblemShapeILNS1_8OperatorE0ELi3EEENS1_10collective14CollectiveConvINS1_46MainloopSm90TmaGmmaWarpSpecializedImplicitGemmILS5_0ELi9ELi3EN4cute5tupleIJNSA_1CILi2EEENSC_ILi1EEESE_EEENS1_36KernelImplicitTmaWarpSpecializedSm90ELi1EEENSB_IJNSC_ILi64EEENSC_ILi128EEENSB_IJSI_EEEEEENS_10bfloat16_tESM_NSA_8TiledMMAINSA_8MMA_AtomIJNSA_4SM904GMMA28MMA_64x128x16_F32BF16BF16_SSILNSQ_5MajorE0ELSS_0ELNSQ_7ScaleInE1ELST_1EEEEEENSA_6LayoutINSB_IJSE_SE_SE_EEENSB_IJNSC_ILi0EEESY_SY_EEEEENSB_IJNSA_10UnderscoreES11_S11_EEEEENS7_6detail26Sm90ImplicitGemmTileTraitsINSA_20SM90_TMA_LOAD_IM2COLENSA_14ComposedLayoutINSA_7SwizzleILi3ELi4ELi3EEENSA_18smem_ptr_flag_bitsILi16EEENSW_INSB_IJNSB_IJNSC_ILi8EEES1C_EEENSB_IJSI_SE_EEENSB_IJSE_NSC_ILi9EEEEEEEEENSB_IJNSB_IJSI_NSC_ILi512EEEEEENSB_IJSE_SY_EEENSB_IJSY_NSC_ILi4096EEEEEEEEEEEEEvEENS15_INSA_23SM90_TMA_LOAD_MULTICASTENS17_IS19_S1B_NSW_INSB_IJNSB_IJS1C_NSC_ILi16EEEEEES1E_S1G_EEENSB_IJS1J_S1K_NSB_IJSY_NSC_ILi8192EEEEEEEEEEEEEvEEEENS_8epilogue10collective6detail29Sm90TmaWarpSpecializedAdapterINS23_15DefaultEpilogueISM_NSB_IJNSB_IJllllEEESE_SY_EEES28_NS22_6thread17LinearCombinationISM_Li1EffLNS29_9ScaleType4KindE0ELNS_15FloatRoundStyleE2ESM_EENS_4gemm15EpilogueDefaultEEEEEvvEEEEvNT_6ParamsE:
	.zero		1664


//--------------------- SYMBOLS --------------------------

	.type		.nv.reservedSmem.offset0,@object
	.size		.nv.reservedSmem.offset0,0x4
